//
// Generated by NVIDIA NVVM Compiler
//
// Compiler Build ID: CL-36424714
// Cuda compilation tools, release 13.0, V13.0.88
// Based on NVVM 20.0.0
//

.version 9.0
.target sm_100
.address_size 64

	// .globl	_Z6cal_piPfifii
.global .align 4 .b8 precalc_xorwow_matrix[102400];
.global .align 4 .b8 precalc_xorwow_offset_matrix[102400];
.global .align 4 .b8 mrg32k3aM1[2304];
.global .align 4 .b8 mrg32k3aM2[2304];
.global .align 4 .b8 mrg32k3aM1SubSeq[2016];
.global .align 4 .b8 mrg32k3aM2SubSeq[2016];
.global .align 4 .b8 mrg32k3aM1Seq[2304];
.global .align 4 .b8 mrg32k3aM2Seq[2304];
.const .align 8 .b8 __cr_lgamma_table[72];

.visible .entry _Z6cal_piPfifii(
	.param .u64 .ptr .align 1 _Z6cal_piPfifii_param_0,
	.param .u32 _Z6cal_piPfifii_param_1,
	.param .f32 _Z6cal_piPfifii_param_2,
	.param .u32 _Z6cal_piPfifii_param_3,
	.param .u32 _Z6cal_piPfifii_param_4
)
{
	.reg .pred 	%p<7>;
	.reg .b32 	%r<34>;
	.reg .b32 	%f<29>;
	.reg .b64 	%rd<5>;
	.reg .b64 	%fd<44>;

	ld.param.u64 	%rd2, [_Z6cal_piPfifii_param_0];
	ld.param.u32 	%r12, [_Z6cal_piPfifii_param_1];
	ld.param.f32 	%f9, [_Z6cal_piPfifii_param_2];
	ld.param.u32 	%r13, [_Z6cal_piPfifii_param_3];
	ld.param.u32 	%r14, [_Z6cal_piPfifii_param_4];
	mov.u32 	%r15, %ctaid.x;
	mov.u32 	%r16, %ntid.x;
	mov.u32 	%r17, %tid.x;
	mad.lo.s32 	%r32, %r15, %r16, %r17;
	setp.ge.s32 	%p1, %r32, %r12;
	@%p1 bra 	$L__BB0_7;
	cvta.to.global.u64 	%rd3, %rd2;
	cvt.f64.f32 	%fd1, %f9;
	mul.wide.s32 	%rd4, %r32, 4;
	add.s64 	%rd1, %rd3, %rd4;
	mul.lo.s32 	%r2, %r14, %r13;
	ld.global.f32 	%f28, [%rd1];
	add.s32 	%r18, %r32, %r2;
	max.s32 	%r19, %r12, %r18;
	setp.lt.s32 	%p2, %r18, %r12;
	selp.u32 	%r20, 1, 0, %p2;
	add.s32 	%r21, %r18, %r20;
	sub.s32 	%r22, %r19, %r21;
	div.u32 	%r23, %r22, %r2;
	add.s32 	%r3, %r23, %r20;
	and.b32  	%r24, %r3, 3;
	setp.eq.s32 	%p3, %r24, 3;
	@%p3 bra 	$L__BB0_4;
	add.s32 	%r25, %r3, 1;
	and.b32  	%r26, %r25, 3;
	neg.s32 	%r30, %r26;
$L__BB0_3:
	.pragma "nounroll";
	cvt.rn.f64.s32 	%fd2, %r32;
	add.f64 	%fd3, %fd2, 0d3FE0000000000000;
	mul.f64 	%fd4, %fd3, %fd1;
	cvt.rn.f32.f64 	%f11, %fd4;
	mul.f32 	%f12, %f11, %f11;
	cvt.f64.f32 	%fd5, %f12;
	add.f64 	%fd6, %fd5, 0d3FF0000000000000;
	mov.f64 	%fd7, 0d4010000000000000;
	div.rn.f64 	%fd8, %fd7, %fd6;
	cvt.f64.f32 	%fd9, %f28;
	add.f64 	%fd10, %fd8, %fd9;
	cvt.rn.f32.f64 	%f28, %fd10;
	add.s32 	%r32, %r32, %r2;
	add.s32 	%r30, %r30, 1;
	setp.ne.s32 	%p4, %r30, 0;
	@%p4 bra 	$L__BB0_3;
$L__BB0_4:
	setp.lt.u32 	%p5, %r3, 3;
	@%p5 bra 	$L__BB0_6;
$L__BB0_5:
	cvt.rn.f64.s32 	%fd11, %r32;
	add.f64 	%fd12, %fd11, 0d3FE0000000000000;
	mul.f64 	%fd13, %fd12, %fd1;
	cvt.rn.f32.f64 	%f13, %fd13;
	mul.f32 	%f14, %f13, %f13;
	cvt.f64.f32 	%fd14, %f14;
	add.f64 	%fd15, %fd14, 0d3FF0000000000000;
	mov.f64 	%fd16, 0d4010000000000000;
	div.rn.f64 	%fd17, %fd16, %fd15;
	cvt.f64.f32 	%fd18, %f28;
	add.f64 	%fd19, %fd17, %fd18;
	cvt.rn.f32.f64 	%f15, %fd19;
	add.s32 	%r27, %r32, %r2;
	cvt.rn.f64.s32 	%fd20, %r27;
	add.f64 	%fd21, %fd20, 0d3FE0000000000000;
	mul.f64 	%fd22, %fd21, %fd1;
	cvt.rn.f32.f64 	%f16, %fd22;
	mul.f32 	%f17, %f16, %f16;
	cvt.f64.f32 	%fd23, %f17;
	add.f64 	%fd24, %fd23, 0d3FF0000000000000;
	div.rn.f64 	%fd25, %fd16, %fd24;
	cvt.f64.f32 	%fd26, %f15;
	add.f64 	%fd27, %fd25, %fd26;
	cvt.rn.f32.f64 	%f18, %fd27;
	add.s32 	%r28, %r27, %r2;
	cvt.rn.f64.s32 	%fd28, %r28;
	add.f64 	%fd29, %fd28, 0d3FE0000000000000;
	mul.f64 	%fd30, %fd29, %fd1;
	cvt.rn.f32.f64 	%f19, %fd30;
	mul.f32 	%f20, %f19, %f19;
	cvt.f64.f32 	%fd31, %f20;
	add.f64 	%fd32, %fd31, 0d3FF0000000000000;
	div.rn.f64 	%fd33, %fd16, %fd32;
	cvt.f64.f32 	%fd34, %f18;
	add.f64 	%fd35, %fd33, %fd34;
	cvt.rn.f32.f64 	%f21, %fd35;
	add.s32 	%r29, %r28, %r2;
	cvt.rn.f64.s32 	%fd36, %r29;
	add.f64 	%fd37, %fd36, 0d3FE0000000000000;
	mul.f64 	%fd38, %fd37, %fd1;
	cvt.rn.f32.f64 	%f22, %fd38;
	mul.f32 	%f23, %f22, %f22;
	cvt.f64.f32 	%fd39, %f23;
	add.f64 	%fd40, %fd39, 0d3FF0000000000000;
	div.rn.f64 	%fd41, %fd16, %fd40;
	cvt.f64.f32 	%fd42, %f21;
	add.f64 	%fd43, %fd41, %fd42;
	cvt.rn.f32.f64 	%f28, %fd43;
	add.s32 	%r32, %r29, %r2;
	setp.lt.s32 	%p6, %r32, %r12;
	@%p6 bra 	$L__BB0_5;
$L__BB0_6:
	st.global.f32 	[%rd1], %f28;
$L__BB0_7:
	ret;

}
	// .globl	_Z8cal_pi_dPdidii
.visible .entry _Z8cal_pi_dPdidii(
	.param .u64 .ptr .align 1 _Z8cal_pi_dPdidii_param_0,
	.param .u32 _Z8cal_pi_dPdidii_param_1,
	.param .f64 _Z8cal_pi_dPdidii_param_2,
	.param .u32 _Z8cal_pi_dPdidii_param_3,
	.param .u32 _Z8cal_pi_dPdidii_param_4
)
{
	.reg .pred 	%p<7>;
	.reg .b32 	%r<34>;
	.reg .b64 	%rd<5>;
	.reg .b64 	%fd<46>;

	ld.param.u64 	%rd2, [_Z8cal_pi_dPdidii_param_0];
	ld.param.u32 	%r12, [_Z8cal_pi_dPdidii_param_1];
	ld.param.f64 	%fd9, [_Z8cal_pi_dPdidii_param_2];
	ld.param.u32 	%r13, [_Z8cal_pi_dPdidii_param_3];
	ld.param.u32 	%r14, [_Z8cal_pi_dPdidii_param_4];
	mov.u32 	%r15, %ctaid.x;
	mov.u32 	%r16, %ntid.x;
	mov.u32 	%r17, %tid.x;
	mad.lo.s32 	%r32, %r15, %r16, %r17;
	setp.ge.s32 	%p1, %r32, %r12;
	@%p1 bra 	$L__BB1_7;
	cvta.to.global.u64 	%rd3, %rd2;
	mul.wide.s32 	%rd4, %r32, 8;
	add.s64 	%rd1, %rd3, %rd4;
	mul.lo.s32 	%r2, %r14, %r13;
	ld.global.f64 	%fd45, [%rd1];
	add.s32 	%r18, %r32, %r2;
	max.s32 	%r19, %r12, %r18;
	setp.lt.s32 	%p2, %r18, %r12;
	selp.u32 	%r20, 1, 0, %p2;
	add.s32 	%r21, %r18, %r20;
	sub.s32 	%r22, %r19, %r21;
	div.u32 	%r23, %r22, %r2;
	add.s32 	%r3, %r23, %r20;
	and.b32  	%r24, %r3, 3;
	setp.eq.s32 	%p3, %r24, 3;
	@%p3 bra 	$L__BB1_4;
	add.s32 	%r25, %r3, 1;
	and.b32  	%r26, %r25, 3;
	neg.s32 	%r30, %r26;
$L__BB1_3:
	.pragma "nounroll";
	cvt.rn.f64.s32 	%fd11, %r32;
	add.f64 	%fd12, %fd11, 0d3FE0000000000000;
	mul.f64 	%fd13, %fd9, %fd12;
	fma.rn.f64 	%fd14, %fd13, %fd13, 0d3FF0000000000000;
	mov.f64 	%fd15, 0d4010000000000000;
	div.rn.f64 	%fd16, %fd15, %fd14;
	add.f64 	%fd45, %fd16, %fd45;
	add.s32 	%r32, %r32, %r2;
	add.s32 	%r30, %r30, 1;
	setp.ne.s32 	%p4, %r30, 0;
	@%p4 bra 	$L__BB1_3;
$L__BB1_4:
	setp.lt.u32 	%p5, %r3, 3;
	@%p5 bra 	$L__BB1_6;
$L__BB1_5:
	cvt.rn.f64.s32 	%fd17, %r32;
	add.f64 	%fd18, %fd17, 0d3FE0000000000000;
	mul.f64 	%fd19, %fd9, %fd18;
	fma.rn.f64 	%fd20, %fd19, %fd19, 0d3FF0000000000000;
	mov.f64 	%fd21, 0d4010000000000000;
	div.rn.f64 	%fd22, %fd21, %fd20;
	add.f64 	%fd23, %fd22, %fd45;
	add.s32 	%r27, %r32, %r2;
	cvt.rn.f64.s32 	%fd24, %r27;
	add.f64 	%fd25, %fd24, 0d3FE0000000000000;
	mul.f64 	%fd26, %fd9, %fd25;
	fma.rn.f64 	%fd27, %fd26, %fd26, 0d3FF0000000000000;
	div.rn.f64 	%fd28, %fd21, %fd27;
	add.f64 	%fd29, %fd28, %fd23;
	add.s32 	%r28, %r27, %r2;
	cvt.rn.f64.s32 	%fd30, %r28;
	add.f64 	%fd31, %fd30, 0d3FE0000000000000;
	mul.f64 	%fd32, %fd9, %fd31;
	fma.rn.f64 	%fd33, %fd32, %fd32, 0d3FF0000000000000;
	div.rn.f64 	%fd34, %fd21, %fd33;
	add.f64 	%fd35, %fd34, %fd29;
	add.s32 	%r29, %r28, %r2;
	cvt.rn.f64.s32 	%fd36, %r29;
	add.f64 	%fd37, %fd36, 0d3FE0000000000000;
	mul.f64 	%fd38, %fd9, %fd37;
	fma.rn.f64 	%fd39, %fd38, %fd38, 0d3FF0000000000000;
	div.rn.f64 	%fd40, %fd21, %fd39;
	add.f64 	%fd45, %fd40, %fd35;
	add.s32 	%r32, %r29, %r2;
	setp.lt.s32 	%p6, %r32, %r12;
	@%p6 bra 	$L__BB1_5;
$L__BB1_6:
	st.global.f64 	[%rd1], %fd45;
$L__BB1_7:
	ret;

}
	// .globl	_Z15gpu_monte_carloPfP17curandStateXORWOW
.visible .entry _Z15gpu_monte_carloPfP17curandStateXORWOW(
	.param .u64 .ptr .align 1 _Z15gpu_monte_carloPfP17curandStateXORWOW_param_0,
	.param .u64 .ptr .align 1 _Z15gpu_monte_carloPfP17curandStateXORWOW_param_1
)
{
	.reg .pred 	%p<29>;
	.reg .b32 	%r<540>;
	.reg .b32 	%f<28>;
	.reg .b64 	%rd<22>;

	ld.param.u64 	%rd8, [_Z15gpu_monte_carloPfP17curandStateXORWOW_param_0];
	ld.param.u64 	%rd9, [_Z15gpu_monte_carloPfP17curandStateXORWOW_param_1];
	cvta.to.global.u64 	%rd10, %rd9;
	mov.u32 	%r221, %tid.x;
	mov.u32 	%r222, %ntid.x;
	mov.u32 	%r223, %ctaid.x;
	mad.lo.s32 	%r224, %r222, %r223, %r221;
	cvt.u64.u32 	%rd1, %r224;
	mul.wide.u32 	%rd11, %r224, 48;
	add.s64 	%rd2, %rd10, %rd11;
	mov.b32 	%r446, 1593684748;
	mov.b32 	%r225, 832094735;
	st.global.v2.u32 	[%rd2], {%r225, %r446};
	mov.b32 	%r444, -123459836;
	mov.b32 	%r445, 1111207954;
	st.global.v2.u32 	[%rd2+8], {%r445, %r444};
	mov.b32 	%r442, 1476011280;
	mov.b32 	%r443, -589760388;
	st.global.v2.u32 	[%rd2+16], {%r443, %r442};
	setp.eq.s32 	%p1, %r224, 0;
	@%p1 bra 	$L__BB2_42;
	mov.b32 	%r428, 0;
	mov.b32 	%r446, 1593684748;
	mov.b32 	%r445, 1111207954;
	mov.b32 	%r444, -123459836;
	mov.b32 	%r443, -589760388;
	mov.b32 	%r442, 1476011280;
	mov.u64 	%rd21, %rd1;
$L__BB2_2:
	and.b64  	%rd4, %rd21, 3;
	setp.eq.s64 	%p2, %rd4, 0;
	@%p2 bra 	$L__BB2_41;
	mul.wide.u32 	%rd12, %r428, 3200;
	mov.u64 	%rd13, precalc_xorwow_matrix;
	add.s64 	%rd5, %rd13, %rd12;
	cvt.u32.u64 	%r7, %rd4;
	mov.b32 	%r429, 0;
$L__BB2_4:
	mov.b32 	%r442, 0;
	mov.u32 	%r443, %r442;
	mov.u32 	%r444, %r442;
	mov.u32 	%r445, %r442;
	mov.u32 	%r446, %r442;
	mov.u32 	%r435, %r442;
$L__BB2_5:
	mul.wide.u32 	%rd14, %r435, 4;
	add.s64 	%rd15, %rd2, %rd14;
	ld.global.u32 	%r15, [%rd15+4];
	shl.b32 	%r16, %r435, 5;
	mov.b32 	%r441, 0;
$L__BB2_6:
	.pragma "nounroll";
	shr.u32 	%r235, %r15, %r441;
	and.b32  	%r236, %r235, 1;
	setp.eq.b32 	%p3, %r236, 1;
	not.pred 	%p4, %p3;
	add.s32 	%r237, %r16, %r441;
	mul.lo.s32 	%r238, %r237, 5;
	mul.wide.u32 	%rd16, %r238, 4;
	add.s64 	%rd6, %rd5, %rd16;
	@%p4 bra 	$L__BB2_8;
	ld.global.u32 	%r239, [%rd6];
	xor.b32  	%r446, %r446, %r239;
	ld.global.u32 	%r240, [%rd6+4];
	xor.b32  	%r445, %r445, %r240;
	ld.global.u32 	%r241, [%rd6+8];
	xor.b32  	%r444, %r444, %r241;
	ld.global.u32 	%r242, [%rd6+12];
	xor.b32  	%r443, %r443, %r242;
	ld.global.u32 	%r243, [%rd6+16];
	xor.b32  	%r442, %r442, %r243;
$L__BB2_8:
	and.b32  	%r245, %r235, 2;
	setp.eq.s32 	%p5, %r245, 0;
	@%p5 bra 	$L__BB2_10;
	ld.global.u32 	%r246, [%rd6+20];
	xor.b32  	%r446, %r446, %r246;
	ld.global.u32 	%r247, [%rd6+24];
	xor.b32  	%r445, %r445, %r247;
	ld.global.u32 	%r248, [%rd6+28];
	xor.b32  	%r444, %r444, %r248;
	ld.global.u32 	%r249, [%rd6+32];
	xor.b32  	%r443, %r443, %r249;
	ld.global.u32 	%r250, [%rd6+36];
	xor.b32  	%r442, %r442, %r250;
$L__BB2_10:
	and.b32  	%r252, %r235, 4;
	setp.eq.s32 	%p6, %r252, 0;
	@%p6 bra 	$L__BB2_12;
	ld.global.u32 	%r253, [%rd6+40];
	xor.b32  	%r446, %r446, %r253;
	ld.global.u32 	%r254, [%rd6+44];
	xor.b32  	%r445, %r445, %r254;
	ld.global.u32 	%r255, [%rd6+48];
	xor.b32  	%r444, %r444, %r255;
	ld.global.u32 	%r256, [%rd6+52];
	xor.b32  	%r443, %r443, %r256;
	ld.global.u32 	%r257, [%rd6+56];
	xor.b32  	%r442, %r442, %r257;
$L__BB2_12:
	and.b32  	%r259, %r235, 8;
	setp.eq.s32 	%p7, %r259, 0;
	@%p7 bra 	$L__BB2_14;
	ld.global.u32 	%r260, [%rd6+60];
	xor.b32  	%r446, %r446, %r260;
	ld.global.u32 	%r261, [%rd6+64];
	xor.b32  	%r445, %r445, %r261;
	ld.global.u32 	%r262, [%rd6+68];
	xor.b32  	%r444, %r444, %r262;
	ld.global.u32 	%r263, [%rd6+72];
	xor.b32  	%r443, %r443, %r263;
	ld.global.u32 	%r264, [%rd6+76];
	xor.b32  	%r442, %r442, %r264;
$L__BB2_14:
	and.b32  	%r266, %r235, 16;
	setp.eq.s32 	%p8, %r266, 0;
	@%p8 bra 	$L__BB2_16;
	ld.global.u32 	%r267, [%rd6+80];
	xor.b32  	%r446, %r446, %r267;
	ld.global.u32 	%r268, [%rd6+84];
	xor.b32  	%r445, %r445, %r268;
	ld.global.u32 	%r269, [%rd6+88];
	xor.b32  	%r444, %r444, %r269;
	ld.global.u32 	%r270, [%rd6+92];
	xor.b32  	%r443, %r443, %r270;
	ld.global.u32 	%r271, [%rd6+96];
	xor.b32  	%r442, %r442, %r271;
$L__BB2_16:
	and.b32  	%r273, %r235, 32;
	setp.eq.s32 	%p9, %r273, 0;
	@%p9 bra 	$L__BB2_18;
	ld.global.u32 	%r274, [%rd6+100];
	xor.b32  	%r446, %r446, %r274;
	ld.global.u32 	%r275, [%rd6+104];
	xor.b32  	%r445, %r445, %r275;
	ld.global.u32 	%r276, [%rd6+108];
	xor.b32  	%r444, %r444, %r276;
	ld.global.u32 	%r277, [%rd6+112];
	xor.b32  	%r443, %r443, %r277;
	ld.global.u32 	%r278, [%rd6+116];
	xor.b32  	%r442, %r442, %r278;
$L__BB2_18:
	and.b32  	%r280, %r235, 64;
	setp.eq.s32 	%p10, %r280, 0;
	@%p10 bra 	$L__BB2_20;
	ld.global.u32 	%r281, [%rd6+120];
	xor.b32  	%r446, %r446, %r281;
	ld.global.u32 	%r282, [%rd6+124];
	xor.b32  	%r445, %r445, %r282;
	ld.global.u32 	%r283, [%rd6+128];
	xor.b32  	%r444, %r444, %r283;
	ld.global.u32 	%r284, [%rd6+132];
	xor.b32  	%r443, %r443, %r284;
	ld.global.u32 	%r285, [%rd6+136];
	xor.b32  	%r442, %r442, %r285;
$L__BB2_20:
	and.b32  	%r287, %r235, 128;
	setp.eq.s32 	%p11, %r287, 0;
	@%p11 bra 	$L__BB2_22;
	ld.global.u32 	%r288, [%rd6+140];
	xor.b32  	%r446, %r446, %r288;
	ld.global.u32 	%r289, [%rd6+144];
	xor.b32  	%r445, %r445, %r289;
	ld.global.u32 	%r290, [%rd6+148];
	xor.b32  	%r444, %r444, %r290;
	ld.global.u32 	%r291, [%rd6+152];
	xor.b32  	%r443, %r443, %r291;
	ld.global.u32 	%r292, [%rd6+156];
	xor.b32  	%r442, %r442, %r292;
$L__BB2_22:
	and.b32  	%r294, %r235, 256;
	setp.eq.s32 	%p12, %r294, 0;
	@%p12 bra 	$L__BB2_24;
	ld.global.u32 	%r295, [%rd6+160];
	xor.b32  	%r446, %r446, %r295;
	ld.global.u32 	%r296, [%rd6+164];
	xor.b32  	%r445, %r445, %r296;
	ld.global.u32 	%r297, [%rd6+168];
	xor.b32  	%r444, %r444, %r297;
	ld.global.u32 	%r298, [%rd6+172];
	xor.b32  	%r443, %r443, %r298;
	ld.global.u32 	%r299, [%rd6+176];
	xor.b32  	%r442, %r442, %r299;
$L__BB2_24:
	and.b32  	%r301, %r235, 512;
	setp.eq.s32 	%p13, %r301, 0;
	@%p13 bra 	$L__BB2_26;
	ld.global.u32 	%r302, [%rd6+180];
	xor.b32  	%r446, %r446, %r302;
	ld.global.u32 	%r303, [%rd6+184];
	xor.b32  	%r445, %r445, %r303;
	ld.global.u32 	%r304, [%rd6+188];
	xor.b32  	%r444, %r444, %r304;
	ld.global.u32 	%r305, [%rd6+192];
	xor.b32  	%r443, %r443, %r305;
	ld.global.u32 	%r306, [%rd6+196];
	xor.b32  	%r442, %r442, %r306;
$L__BB2_26:
	and.b32  	%r308, %r235, 1024;
	setp.eq.s32 	%p14, %r308, 0;
	@%p14 bra 	$L__BB2_28;
	ld.global.u32 	%r309, [%rd6+200];
	xor.b32  	%r446, %r446, %r309;
	ld.global.u32 	%r310, [%rd6+204];
	xor.b32  	%r445, %r445, %r310;
	ld.global.u32 	%r311, [%rd6+208];
	xor.b32  	%r444, %r444, %r311;
	ld.global.u32 	%r312, [%rd6+212];
	xor.b32  	%r443, %r443, %r312;
	ld.global.u32 	%r313, [%rd6+216];
	xor.b32  	%r442, %r442, %r313;
$L__BB2_28:
	and.b32  	%r315, %r235, 2048;
	setp.eq.s32 	%p15, %r315, 0;
	@%p15 bra 	$L__BB2_30;
	ld.global.u32 	%r316, [%rd6+220];
	xor.b32  	%r446, %r446, %r316;
	ld.global.u32 	%r317, [%rd6+224];
	xor.b32  	%r445, %r445, %r317;
	ld.global.u32 	%r318, [%rd6+228];
	xor.b32  	%r444, %r444, %r318;
	ld.global.u32 	%r319, [%rd6+232];
	xor.b32  	%r443, %r443, %r319;
	ld.global.u32 	%r320, [%rd6+236];
	xor.b32  	%r442, %r442, %r320;
$L__BB2_30:
	and.b32  	%r322, %r235, 4096;
	setp.eq.s32 	%p16, %r322, 0;
	@%p16 bra 	$L__BB2_32;
	ld.global.u32 	%r323, [%rd6+240];
	xor.b32  	%r446, %r446, %r323;
	ld.global.u32 	%r324, [%rd6+244];
	xor.b32  	%r445, %r445, %r324;
	ld.global.u32 	%r325, [%rd6+248];
	xor.b32  	%r444, %r444, %r325;
	ld.global.u32 	%r326, [%rd6+252];
	xor.b32  	%r443, %r443, %r326;
	ld.global.u32 	%r327, [%rd6+256];
	xor.b32  	%r442, %r442, %r327;
$L__BB2_32:
	and.b32  	%r329, %r235, 8192;
	setp.eq.s32 	%p17, %r329, 0;
	@%p17 bra 	$L__BB2_34;
	ld.global.u32 	%r330, [%rd6+260];
	xor.b32  	%r446, %r446, %r330;
	ld.global.u32 	%r331, [%rd6+264];
	xor.b32  	%r445, %r445, %r331;
	ld.global.u32 	%r332, [%rd6+268];
	xor.b32  	%r444, %r444, %r332;
	ld.global.u32 	%r333, [%rd6+272];
	xor.b32  	%r443, %r443, %r333;
	ld.global.u32 	%r334, [%rd6+276];
	xor.b32  	%r442, %r442, %r334;
$L__BB2_34:
	and.b32  	%r336, %r235, 16384;
	setp.eq.s32 	%p18, %r336, 0;
	@%p18 bra 	$L__BB2_36;
	ld.global.u32 	%r337, [%rd6+280];
	xor.b32  	%r446, %r446, %r337;
	ld.global.u32 	%r338, [%rd6+284];
	xor.b32  	%r445, %r445, %r338;
	ld.global.u32 	%r339, [%rd6+288];
	xor.b32  	%r444, %r444, %r339;
	ld.global.u32 	%r340, [%rd6+292];
	xor.b32  	%r443, %r443, %r340;
	ld.global.u32 	%r341, [%rd6+296];
	xor.b32  	%r442, %r442, %r341;
$L__BB2_36:
	and.b32  	%r343, %r235, 32768;
	setp.eq.s32 	%p19, %r343, 0;
	@%p19 bra 	$L__BB2_38;
	ld.global.u32 	%r344, [%rd6+300];
	xor.b32  	%r446, %r446, %r344;
	ld.global.u32 	%r345, [%rd6+304];
	xor.b32  	%r445, %r445, %r345;
	ld.global.u32 	%r346, [%rd6+308];
	xor.b32  	%r444, %r444, %r346;
	ld.global.u32 	%r347, [%rd6+312];
	xor.b32  	%r443, %r443, %r347;
	ld.global.u32 	%r348, [%rd6+316];
	xor.b32  	%r442, %r442, %r348;
$L__BB2_38:
	add.s32 	%r441, %r441, 16;
	setp.ne.s32 	%p20, %r441, 32;
	@%p20 bra 	$L__BB2_6;
	mad.lo.s32 	%r349, %r435, -31, %r16;
	add.s32 	%r435, %r349, 1;
	setp.ne.s32 	%p21, %r435, 5;
	@%p21 bra 	$L__BB2_5;
	st.global.u32 	[%rd2+4], %r446;
	st.global.u32 	[%rd2+8], %r445;
	st.global.u32 	[%rd2+12], %r444;
	st.global.u32 	[%rd2+16], %r443;
	st.global.u32 	[%rd2+20], %r442;
	add.s32 	%r429, %r429, 1;
	setp.lt.u32 	%p22, %r429, %r7;
	@%p22 bra 	$L__BB2_4;
$L__BB2_41:
	shr.u64 	%rd7, %rd21, 2;
	add.s32 	%r428, %r428, 1;
	setp.gt.u64 	%p23, %rd21, 3;
	mov.u64 	%rd21, %rd7;
	@%p23 bra 	$L__BB2_2;
$L__BB2_42:
	mov.b32 	%r538, 0;
	st.global.v2.u32 	[%rd2+24], {%r538, %r538};
	st.global.u32 	[%rd2+32], %r538;
	mov.b64 	%rd17, 0;
	st.global.u64 	[%rd2+40], %rd17;
	mov.b32 	%r532, 832457172;
	mov.u32 	%r539, %r538;
$L__BB2_43:
	shr.u32 	%r352, %r446, 2;
	xor.b32  	%r353, %r352, %r446;
	shl.b32 	%r354, %r442, 4;
	shl.b32 	%r355, %r353, 1;
	xor.b32  	%r356, %r355, %r354;
	xor.b32  	%r357, %r356, %r353;
	xor.b32  	%r205, %r357, %r442;
	add.s32 	%r358, %r205, %r532;
	cvt.rn.f32.u32 	%f1, %r358;
	fma.rn.f32 	%f2, %f1, 0f2F800000, 0f2F000000;
	shr.u32 	%r359, %r445, 2;
	xor.b32  	%r360, %r359, %r445;
	shl.b32 	%r361, %r205, 4;
	shl.b32 	%r362, %r360, 1;
	xor.b32  	%r363, %r362, %r361;
	xor.b32  	%r364, %r363, %r360;
	xor.b32  	%r206, %r364, %r205;
	add.s32 	%r365, %r532, %r206;
	add.s32 	%r366, %r365, 362437;
	cvt.rn.f32.u32 	%f3, %r366;
	fma.rn.f32 	%f4, %f3, 0f2F800000, 0f2F000000;
	mul.f32 	%f5, %f4, %f4;
	fma.rn.f32 	%f6, %f2, %f2, %f5;
	setp.le.f32 	%p24, %f6, 0f3F800000;
	selp.u32 	%r367, 1, 0, %p24;
	add.s32 	%r207, %r539, %r367;
	setp.eq.s32 	%p25, %r538, 1118480;
	@%p25 bra 	$L__BB2_45;
	shr.u32 	%r368, %r444, 2;
	xor.b32  	%r369, %r368, %r444;
	shl.b32 	%r370, %r206, 4;
	shl.b32 	%r371, %r369, 1;
	xor.b32  	%r372, %r371, %r370;
	xor.b32  	%r373, %r372, %r369;
	xor.b32  	%r374, %r373, %r206;
	add.s32 	%r375, %r532, %r374;
	add.s32 	%r376, %r375, 724874;
	cvt.rn.f32.u32 	%f7, %r376;
	fma.rn.f32 	%f8, %f7, 0f2F800000, 0f2F000000;
	shr.u32 	%r377, %r443, 2;
	xor.b32  	%r378, %r377, %r443;
	shl.b32 	%r379, %r374, 4;
	shl.b32 	%r380, %r378, 1;
	xor.b32  	%r381, %r380, %r379;
	xor.b32  	%r382, %r381, %r378;
	xor.b32  	%r446, %r382, %r374;
	add.s32 	%r383, %r532, %r446;
	add.s32 	%r384, %r383, 1087311;
	cvt.rn.f32.u32 	%f9, %r384;
	fma.rn.f32 	%f10, %f9, 0f2F800000, 0f2F000000;
	mul.f32 	%f11, %f10, %f10;
	fma.rn.f32 	%f12, %f8, %f8, %f11;
	setp.le.f32 	%p26, %f12, 0f3F800000;
	selp.u32 	%r385, 1, 0, %p26;
	add.s32 	%r386, %r207, %r385;
	shr.u32 	%r387, %r442, 2;
	xor.b32  	%r388, %r387, %r442;
	shl.b32 	%r389, %r446, 4;
	shl.b32 	%r390, %r388, 1;
	xor.b32  	%r391, %r390, %r389;
	xor.b32  	%r392, %r391, %r388;
	xor.b32  	%r445, %r392, %r446;
	add.s32 	%r393, %r532, %r445;
	add.s32 	%r394, %r393, 1449748;
	cvt.rn.f32.u32 	%f13, %r394;
	fma.rn.f32 	%f14, %f13, 0f2F800000, 0f2F000000;
	shr.u32 	%r395, %r205, 2;
	xor.b32  	%r396, %r395, %r205;
	shl.b32 	%r397, %r445, 4;
	shl.b32 	%r398, %r396, 1;
	xor.b32  	%r399, %r398, %r397;
	xor.b32  	%r400, %r399, %r396;
	xor.b32  	%r444, %r400, %r445;
	add.s32 	%r401, %r532, %r444;
	add.s32 	%r402, %r401, 1812185;
	cvt.rn.f32.u32 	%f15, %r402;
	fma.rn.f32 	%f16, %f15, 0f2F800000, 0f2F000000;
	mul.f32 	%f17, %f16, %f16;
	fma.rn.f32 	%f18, %f14, %f14, %f17;
	setp.le.f32 	%p27, %f18, 0f3F800000;
	selp.u32 	%r403, 1, 0, %p27;
	add.s32 	%r404, %r386, %r403;
	shr.u32 	%r405, %r206, 2;
	xor.b32  	%r406, %r405, %r206;
	shl.b32 	%r407, %r444, 4;
	shl.b32 	%r408, %r406, 1;
	xor.b32  	%r409, %r408, %r407;
	xor.b32  	%r410, %r409, %r406;
	xor.b32  	%r443, %r410, %r444;
	add.s32 	%r411, %r532, %r443;
	add.s32 	%r412, %r411, 2174622;
	cvt.rn.f32.u32 	%f19, %r412;
	fma.rn.f32 	%f20, %f19, 0f2F800000, 0f2F000000;
	shr.u32 	%r413, %r374, 2;
	xor.b32  	%r414, %r413, %r374;
	shl.b32 	%r415, %r443, 4;
	shl.b32 	%r416, %r414, 1;
	xor.b32  	%r417, %r416, %r415;
	xor.b32  	%r418, %r417, %r414;
	xor.b32  	%r442, %r418, %r443;
	add.s32 	%r419, %r532, %r442;
	add.s32 	%r420, %r419, 2537059;
	cvt.rn.f32.u32 	%f21, %r420;
	fma.rn.f32 	%f22, %f21, 0f2F800000, 0f2F000000;
	mul.f32 	%f23, %f22, %f22;
	fma.rn.f32 	%f24, %f20, %f20, %f23;
	setp.le.f32 	%p28, %f24, 0f3F800000;
	selp.u32 	%r421, 1, 0, %p28;
	add.s32 	%r539, %r404, %r421;
	add.s32 	%r538, %r538, 4;
	add.s32 	%r532, %r532, 2899496;
	bra.uni 	$L__BB2_43;
$L__BB2_45:
	st.global.v2.u32 	[%rd2+8], {%r443, %r442};
	st.global.v2.u32 	[%rd2+16], {%r205, %r206};
	mov.b32 	%r422, -158927815;
	st.global.v2.u32 	[%rd2], {%r422, %r444};
	cvta.to.global.u64 	%rd18, %rd8;
	cvt.rn.f32.u32 	%f25, %r207;
	mul.f32 	%f26, %f25, 0f40800000;
	div.rn.f32 	%f27, %f26, 0f49888888;
	shl.b64 	%rd19, %rd1, 2;
	add.s64 	%rd20, %rd18, %rd19;
	st.global.f32 	[%rd20], %f27;
	ret;

}
	// .globl	_Z17gpu_monte_carlo_dPdP17curandStateXORWOW
.visible .entry _Z17gpu_monte_carlo_dPdP17curandStateXORWOW(
	.param .u64 .ptr .align 1 _Z17gpu_monte_carlo_dPdP17curandStateXORWOW_param_0,
	.param .u64 .ptr .align 1 _Z17gpu_monte_carlo_dPdP17curandStateXORWOW_param_1
)
{
	.reg .pred 	%p<29>;
	.reg .b32 	%r<540>;
	.reg .b32 	%f<19>;
	.reg .b64 	%rd<22>;
	.reg .b64 	%fd<19>;

	ld.param.u64 	%rd8, [_Z17gpu_monte_carlo_dPdP17curandStateXORWOW_param_0];
	ld.param.u64 	%rd9, [_Z17gpu_monte_carlo_dPdP17curandStateXORWOW_param_1];
	cvta.to.global.u64 	%rd10, %rd9;
	mov.u32 	%r221, %tid.x;
	mov.u32 	%r222, %ntid.x;
	mov.u32 	%r223, %ctaid.x;
	mad.lo.s32 	%r224, %r222, %r223, %r221;
	cvt.u64.u32 	%rd1, %r224;
	mul.wide.u32 	%rd11, %r224, 48;
	add.s64 	%rd2, %rd10, %rd11;
	mov.b32 	%r446, 1593684748;
	mov.b32 	%r225, 832094735;
	st.global.v2.u32 	[%rd2], {%r225, %r446};
	mov.b32 	%r444, -123459836;
	mov.b32 	%r445, 1111207954;
	st.global.v2.u32 	[%rd2+8], {%r445, %r444};
	mov.b32 	%r442, 1476011280;
	mov.b32 	%r443, -589760388;
	st.global.v2.u32 	[%rd2+16], {%r443, %r442};
	setp.eq.s32 	%p1, %r224, 0;
	@%p1 bra 	$L__BB3_42;
	mov.b32 	%r428, 0;
	mov.b32 	%r446, 1593684748;
	mov.b32 	%r445, 1111207954;
	mov.b32 	%r444, -123459836;
	mov.b32 	%r443, -589760388;
	mov.b32 	%r442, 1476011280;
	mov.u64 	%rd21, %rd1;
$L__BB3_2:
	and.b64  	%rd4, %rd21, 3;
	setp.eq.s64 	%p2, %rd4, 0;
	@%p2 bra 	$L__BB3_41;
	mul.wide.u32 	%rd12, %r428, 3200;
	mov.u64 	%rd13, precalc_xorwow_matrix;
	add.s64 	%rd5, %rd13, %rd12;
	cvt.u32.u64 	%r7, %rd4;
	mov.b32 	%r429, 0;
$L__BB3_4:
	mov.b32 	%r442, 0;
	mov.u32 	%r443, %r442;
	mov.u32 	%r444, %r442;
	mov.u32 	%r445, %r442;
	mov.u32 	%r446, %r442;
	mov.u32 	%r435, %r442;
$L__BB3_5:
	mul.wide.u32 	%rd14, %r435, 4;
	add.s64 	%rd15, %rd2, %rd14;
	ld.global.u32 	%r15, [%rd15+4];
	shl.b32 	%r16, %r435, 5;
	mov.b32 	%r441, 0;
$L__BB3_6:
	.pragma "nounroll";
	shr.u32 	%r235, %r15, %r441;
	and.b32  	%r236, %r235, 1;
	setp.eq.b32 	%p3, %r236, 1;
	not.pred 	%p4, %p3;
	add.s32 	%r237, %r16, %r441;
	mul.lo.s32 	%r238, %r237, 5;
	mul.wide.u32 	%rd16, %r238, 4;
	add.s64 	%rd6, %rd5, %rd16;
	@%p4 bra 	$L__BB3_8;
	ld.global.u32 	%r239, [%rd6];
	xor.b32  	%r446, %r446, %r239;
	ld.global.u32 	%r240, [%rd6+4];
	xor.b32  	%r445, %r445, %r240;
	ld.global.u32 	%r241, [%rd6+8];
	xor.b32  	%r444, %r444, %r241;
	ld.global.u32 	%r242, [%rd6+12];
	xor.b32  	%r443, %r443, %r242;
	ld.global.u32 	%r243, [%rd6+16];
	xor.b32  	%r442, %r442, %r243;
$L__BB3_8:
	and.b32  	%r245, %r235, 2;
	setp.eq.s32 	%p5, %r245, 0;
	@%p5 bra 	$L__BB3_10;
	ld.global.u32 	%r246, [%rd6+20];
	xor.b32  	%r446, %r446, %r246;
	ld.global.u32 	%r247, [%rd6+24];
	xor.b32  	%r445, %r445, %r247;
	ld.global.u32 	%r248, [%rd6+28];
	xor.b32  	%r444, %r444, %r248;
	ld.global.u32 	%r249, [%rd6+32];
	xor.b32  	%r443, %r443, %r249;
	ld.global.u32 	%r250, [%rd6+36];
	xor.b32  	%r442, %r442, %r250;
$L__BB3_10:
	and.b32  	%r252, %r235, 4;
	setp.eq.s32 	%p6, %r252, 0;
	@%p6 bra 	$L__BB3_12;
	ld.global.u32 	%r253, [%rd6+40];
	xor.b32  	%r446, %r446, %r253;
	ld.global.u32 	%r254, [%rd6+44];
	xor.b32  	%r445, %r445, %r254;
	ld.global.u32 	%r255, [%rd6+48];
	xor.b32  	%r444, %r444, %r255;
	ld.global.u32 	%r256, [%rd6+52];
	xor.b32  	%r443, %r443, %r256;
	ld.global.u32 	%r257, [%rd6+56];
	xor.b32  	%r442, %r442, %r257;
$L__BB3_12:
	and.b32  	%r259, %r235, 8;
	setp.eq.s32 	%p7, %r259, 0;
	@%p7 bra 	$L__BB3_14;
	ld.global.u32 	%r260, [%rd6+60];
	xor.b32  	%r446, %r446, %r260;
	ld.global.u32 	%r261, [%rd6+64];
	xor.b32  	%r445, %r445, %r261;
	ld.global.u32 	%r262, [%rd6+68];
	xor.b32  	%r444, %r444, %r262;
	ld.global.u32 	%r263, [%rd6+72];
	xor.b32  	%r443, %r443, %r263;
	ld.global.u32 	%r264, [%rd6+76];
	xor.b32  	%r442, %r442, %r264;
$L__BB3_14:
	and.b32  	%r266, %r235, 16;
	setp.eq.s32 	%p8, %r266, 0;
	@%p8 bra 	$L__BB3_16;
	ld.global.u32 	%r267, [%rd6+80];
	xor.b32  	%r446, %r446, %r267;
	ld.global.u32 	%r268, [%rd6+84];
	xor.b32  	%r445, %r445, %r268;
	ld.global.u32 	%r269, [%rd6+88];
	xor.b32  	%r444, %r444, %r269;
	ld.global.u32 	%r270, [%rd6+92];
	xor.b32  	%r443, %r443, %r270;
	ld.global.u32 	%r271, [%rd6+96];
	xor.b32  	%r442, %r442, %r271;
$L__BB3_16:
	and.b32  	%r273, %r235, 32;
	setp.eq.s32 	%p9, %r273, 0;
	@%p9 bra 	$L__BB3_18;
	ld.global.u32 	%r274, [%rd6+100];
	xor.b32  	%r446, %r446, %r274;
	ld.global.u32 	%r275, [%rd6+104];
	xor.b32  	%r445, %r445, %r275;
	ld.global.u32 	%r276, [%rd6+108];
	xor.b32  	%r444, %r444, %r276;
	ld.global.u32 	%r277, [%rd6+112];
	xor.b32  	%r443, %r443, %r277;
	ld.global.u32 	%r278, [%rd6+116];
	xor.b32  	%r442, %r442, %r278;
$L__BB3_18:
	and.b32  	%r280, %r235, 64;
	setp.eq.s32 	%p10, %r280, 0;
	@%p10 bra 	$L__BB3_20;
	ld.global.u32 	%r281, [%rd6+120];
	xor.b32  	%r446, %r446, %r281;
	ld.global.u32 	%r282, [%rd6+124];
	xor.b32  	%r445, %r445, %r282;
	ld.global.u32 	%r283, [%rd6+128];
	xor.b32  	%r444, %r444, %r283;
	ld.global.u32 	%r284, [%rd6+132];
	xor.b32  	%r443, %r443, %r284;
	ld.global.u32 	%r285, [%rd6+136];
	xor.b32  	%r442, %r442, %r285;
$L__BB3_20:
	and.b32  	%r287, %r235, 128;
	setp.eq.s32 	%p11, %r287, 0;
	@%p11 bra 	$L__BB3_22;
	ld.global.u32 	%r288, [%rd6+140];
	xor.b32  	%r446, %r446, %r288;
	ld.global.u32 	%r289, [%rd6+144];
	xor.b32  	%r445, %r445, %r289;
	ld.global.u32 	%r290, [%rd6+148];
	xor.b32  	%r444, %r444, %r290;
	ld.global.u32 	%r291, [%rd6+152];
	xor.b32  	%r443, %r443, %r291;
	ld.global.u32 	%r292, [%rd6+156];
	xor.b32  	%r442, %r442, %r292;
$L__BB3_22:
	and.b32  	%r294, %r235, 256;
	setp.eq.s32 	%p12, %r294, 0;
	@%p12 bra 	$L__BB3_24;
	ld.global.u32 	%r295, [%rd6+160];
	xor.b32  	%r446, %r446, %r295;
	ld.global.u32 	%r296, [%rd6+164];
	xor.b32  	%r445, %r445, %r296;
	ld.global.u32 	%r297, [%rd6+168];
	xor.b32  	%r444, %r444, %r297;
	ld.global.u32 	%r298, [%rd6+172];
	xor.b32  	%r443, %r443, %r298;
	ld.global.u32 	%r299, [%rd6+176];
	xor.b32  	%r442, %r442, %r299;
$L__BB3_24:
	and.b32  	%r301, %r235, 512;
	setp.eq.s32 	%p13, %r301, 0;
	@%p13 bra 	$L__BB3_26;
	ld.global.u32 	%r302, [%rd6+180];
	xor.b32  	%r446, %r446, %r302;
	ld.global.u32 	%r303, [%rd6+184];
	xor.b32  	%r445, %r445, %r303;
	ld.global.u32 	%r304, [%rd6+188];
	xor.b32  	%r444, %r444, %r304;
	ld.global.u32 	%r305, [%rd6+192];
	xor.b32  	%r443, %r443, %r305;
	ld.global.u32 	%r306, [%rd6+196];
	xor.b32  	%r442, %r442, %r306;
$L__BB3_26:
	and.b32  	%r308, %r235, 1024;
	setp.eq.s32 	%p14, %r308, 0;
	@%p14 bra 	$L__BB3_28;
	ld.global.u32 	%r309, [%rd6+200];
	xor.b32  	%r446, %r446, %r309;
	ld.global.u32 	%r310, [%rd6+204];
	xor.b32  	%r445, %r445, %r310;
	ld.global.u32 	%r311, [%rd6+208];
	xor.b32  	%r444, %r444, %r311;
	ld.global.u32 	%r312, [%rd6+212];
	xor.b32  	%r443, %r443, %r312;
	ld.global.u32 	%r313, [%rd6+216];
	xor.b32  	%r442, %r442, %r313;
$L__BB3_28:
	and.b32  	%r315, %r235, 2048;
	setp.eq.s32 	%p15, %r315, 0;
	@%p15 bra 	$L__BB3_30;
	ld.global.u32 	%r316, [%rd6+220];
	xor.b32  	%r446, %r446, %r316;
	ld.global.u32 	%r317, [%rd6+224];
	xor.b32  	%r445, %r445, %r317;
	ld.global.u32 	%r318, [%rd6+228];
	xor.b32  	%r444, %r444, %r318;
	ld.global.u32 	%r319, [%rd6+232];
	xor.b32  	%r443, %r443, %r319;
	ld.global.u32 	%r320, [%rd6+236];
	xor.b32  	%r442, %r442, %r320;
$L__BB3_30:
	and.b32  	%r322, %r235, 4096;
	setp.eq.s32 	%p16, %r322, 0;
	@%p16 bra 	$L__BB3_32;
	ld.global.u32 	%r323, [%rd6+240];
	xor.b32  	%r446, %r446, %r323;
	ld.global.u32 	%r324, [%rd6+244];
	xor.b32  	%r445, %r445, %r324;
	ld.global.u32 	%r325, [%rd6+248];
	xor.b32  	%r444, %r444, %r325;
	ld.global.u32 	%r326, [%rd6+252];
	xor.b32  	%r443, %r443, %r326;
	ld.global.u32 	%r327, [%rd6+256];
	xor.b32  	%r442, %r442, %r327;
$L__BB3_32:
	and.b32  	%r329, %r235, 8192;
	setp.eq.s32 	%p17, %r329, 0;
	@%p17 bra 	$L__BB3_34;
	ld.global.u32 	%r330, [%rd6+260];
	xor.b32  	%r446, %r446, %r330;
	ld.global.u32 	%r331, [%rd6+264];
	xor.b32  	%r445, %r445, %r331;
	ld.global.u32 	%r332, [%rd6+268];
	xor.b32  	%r444, %r444, %r332;
	ld.global.u32 	%r333, [%rd6+272];
	xor.b32  	%r443, %r443, %r333;
	ld.global.u32 	%r334, [%rd6+276];
	xor.b32  	%r442, %r442, %r334;
$L__BB3_34:
	and.b32  	%r336, %r235, 16384;
	setp.eq.s32 	%p18, %r336, 0;
	@%p18 bra 	$L__BB3_36;
	ld.global.u32 	%r337, [%rd6+280];
	xor.b32  	%r446, %r446, %r337;
	ld.global.u32 	%r338, [%rd6+284];
	xor.b32  	%r445, %r445, %r338;
	ld.global.u32 	%r339, [%rd6+288];
	xor.b32  	%r444, %r444, %r339;
	ld.global.u32 	%r340, [%rd6+292];
	xor.b32  	%r443, %r443, %r340;
	ld.global.u32 	%r341, [%rd6+296];
	xor.b32  	%r442, %r442, %r341;
$L__BB3_36:
	and.b32  	%r343, %r235, 32768;
	setp.eq.s32 	%p19, %r343, 0;
	@%p19 bra 	$L__BB3_38;
	ld.global.u32 	%r344, [%rd6+300];
	xor.b32  	%r446, %r446, %r344;
	ld.global.u32 	%r345, [%rd6+304];
	xor.b32  	%r445, %r445, %r345;
	ld.global.u32 	%r346, [%rd6+308];
	xor.b32  	%r444, %r444, %r346;
	ld.global.u32 	%r347, [%rd6+312];
	xor.b32  	%r443, %r443, %r347;
	ld.global.u32 	%r348, [%rd6+316];
	xor.b32  	%r442, %r442, %r348;
$L__BB3_38:
	add.s32 	%r441, %r441, 16;
	setp.ne.s32 	%p20, %r441, 32;
	@%p20 bra 	$L__BB3_6;
	mad.lo.s32 	%r349, %r435, -31, %r16;
	add.s32 	%r435, %r349, 1;
	setp.ne.s32 	%p21, %r435, 5;
	@%p21 bra 	$L__BB3_5;
	st.global.u32 	[%rd2+4], %r446;
	st.global.u32 	[%rd2+8], %r445;
	st.global.u32 	[%rd2+12], %r444;
	st.global.u32 	[%rd2+16], %r443;
	st.global.u32 	[%rd2+20], %r442;
	add.s32 	%r429, %r429, 1;
	setp.lt.u32 	%p22, %r429, %r7;
	@%p22 bra 	$L__BB3_4;
$L__BB3_41:
	shr.u64 	%rd7, %rd21, 2;
	add.s32 	%r428, %r428, 1;
	setp.gt.u64 	%p23, %rd21, 3;
	mov.u64 	%rd21, %rd7;
	@%p23 bra 	$L__BB3_2;
$L__BB3_42:
	mov.b32 	%r538, 0;
	st.global.v2.u32 	[%rd2+24], {%r538, %r538};
	st.global.u32 	[%rd2+32], %r538;
	mov.b64 	%rd17, 0;
	st.global.u64 	[%rd2+40], %rd17;
	mov.b32 	%r532, 832457172;
	mov.u32 	%r539, %r538;
$L__BB3_43:
	shr.u32 	%r352, %r446, 2;
	xor.b32  	%r353, %r352, %r446;
	shl.b32 	%r354, %r442, 4;
	shl.b32 	%r355, %r353, 1;
	xor.b32  	%r356, %r355, %r354;
	xor.b32  	%r357, %r356, %r353;
	xor.b32  	%r205, %r357, %r442;
	add.s32 	%r358, %r205, %r532;
	cvt.rn.f32.u32 	%f1, %r358;
	fma.rn.f32 	%f2, %f1, 0f2F800000, 0f2F000000;
	cvt.f64.f32 	%fd1, %f2;
	shr.u32 	%r359, %r445, 2;
	xor.b32  	%r360, %r359, %r445;
	shl.b32 	%r361, %r205, 4;
	shl.b32 	%r362, %r360, 1;
	xor.b32  	%r363, %r362, %r361;
	xor.b32  	%r364, %r363, %r360;
	xor.b32  	%r206, %r364, %r205;
	add.s32 	%r365, %r532, %r206;
	add.s32 	%r366, %r365, 362437;
	cvt.rn.f32.u32 	%f3, %r366;
	fma.rn.f32 	%f4, %f3, 0f2F800000, 0f2F000000;
	cvt.f64.f32 	%fd2, %f4;
	mul.f64 	%fd3, %fd2, %fd2;
	fma.rn.f64 	%fd4, %fd1, %fd1, %fd3;
	setp.le.f64 	%p24, %fd4, 0d3FF0000000000000;
	selp.u32 	%r367, 1, 0, %p24;
	add.s32 	%r207, %r539, %r367;
	setp.eq.s32 	%p25, %r538, 1118480;
	@%p25 bra 	$L__BB3_45;
	shr.u32 	%r368, %r444, 2;
	xor.b32  	%r369, %r368, %r444;
	shl.b32 	%r370, %r206, 4;
	shl.b32 	%r371, %r369, 1;
	xor.b32  	%r372, %r371, %r370;
	xor.b32  	%r373, %r372, %r369;
	xor.b32  	%r374, %r373, %r206;
	add.s32 	%r375, %r532, %r374;
	add.s32 	%r376, %r375, 724874;
	cvt.rn.f32.u32 	%f5, %r376;
	fma.rn.f32 	%f6, %f5, 0f2F800000, 0f2F000000;
	cvt.f64.f32 	%fd5, %f6;
	shr.u32 	%r377, %r443, 2;
	xor.b32  	%r378, %r377, %r443;
	shl.b32 	%r379, %r374, 4;
	shl.b32 	%r380, %r378, 1;
	xor.b32  	%r381, %r380, %r379;
	xor.b32  	%r382, %r381, %r378;
	xor.b32  	%r446, %r382, %r374;
	add.s32 	%r383, %r532, %r446;
	add.s32 	%r384, %r383, 1087311;
	cvt.rn.f32.u32 	%f7, %r384;
	fma.rn.f32 	%f8, %f7, 0f2F800000, 0f2F000000;
	cvt.f64.f32 	%fd6, %f8;
	mul.f64 	%fd7, %fd6, %fd6;
	fma.rn.f64 	%fd8, %fd5, %fd5, %fd7;
	setp.le.f64 	%p26, %fd8, 0d3FF0000000000000;
	selp.u32 	%r385, 1, 0, %p26;
	add.s32 	%r386, %r207, %r385;
	shr.u32 	%r387, %r442, 2;
	xor.b32  	%r388, %r387, %r442;
	shl.b32 	%r389, %r446, 4;
	shl.b32 	%r390, %r388, 1;
	xor.b32  	%r391, %r390, %r389;
	xor.b32  	%r392, %r391, %r388;
	xor.b32  	%r445, %r392, %r446;
	add.s32 	%r393, %r532, %r445;
	add.s32 	%r394, %r393, 1449748;
	cvt.rn.f32.u32 	%f9, %r394;
	fma.rn.f32 	%f10, %f9, 0f2F800000, 0f2F000000;
	cvt.f64.f32 	%fd9, %f10;
	shr.u32 	%r395, %r205, 2;
	xor.b32  	%r396, %r395, %r205;
	shl.b32 	%r397, %r445, 4;
	shl.b32 	%r398, %r396, 1;
	xor.b32  	%r399, %r398, %r397;
	xor.b32  	%r400, %r399, %r396;
	xor.b32  	%r444, %r400, %r445;
	add.s32 	%r401, %r532, %r444;
	add.s32 	%r402, %r401, 1812185;
	cvt.rn.f32.u32 	%f11, %r402;
	fma.rn.f32 	%f12, %f11, 0f2F800000, 0f2F000000;
	cvt.f64.f32 	%fd10, %f12;
	mul.f64 	%fd11, %fd10, %fd10;
	fma.rn.f64 	%fd12, %fd9, %fd9, %fd11;
	setp.le.f64 	%p27, %fd12, 0d3FF0000000000000;
	selp.u32 	%r403, 1, 0, %p27;
	add.s32 	%r404, %r386, %r403;
	shr.u32 	%r405, %r206, 2;
	xor.b32  	%r406, %r405, %r206;
	shl.b32 	%r407, %r444, 4;
	shl.b32 	%r408, %r406, 1;
	xor.b32  	%r409, %r408, %r407;
	xor.b32  	%r410, %r409, %r406;
	xor.b32  	%r443, %r410, %r444;
	add.s32 	%r411, %r532, %r443;
	add.s32 	%r412, %r411, 2174622;
	cvt.rn.f32.u32 	%f13, %r412;
	fma.rn.f32 	%f14, %f13, 0f2F800000, 0f2F000000;
	cvt.f64.f32 	%fd13, %f14;
	shr.u32 	%r413, %r374, 2;
	xor.b32  	%r414, %r413, %r374;
	shl.b32 	%r415, %r443, 4;
	shl.b32 	%r416, %r414, 1;
	xor.b32  	%r417, %r416, %r415;
	xor.b32  	%r418, %r417, %r414;
	xor.b32  	%r442, %r418, %r443;
	add.s32 	%r419, %r532, %r442;
	add.s32 	%r420, %r419, 2537059;
	cvt.rn.f32.u32 	%f15, %r420;
	fma.rn.f32 	%f16, %f15, 0f2F800000, 0f2F000000;
	cvt.f64.f32 	%fd14, %f16;
	mul.f64 	%fd15, %fd14, %fd14;
	fma.rn.f64 	%fd16, %fd13, %fd13, %fd15;
	setp.le.f64 	%p28, %fd16, 0d3FF0000000000000;
	selp.u32 	%r421, 1, 0, %p28;
	add.s32 	%r539, %r404, %r421;
	add.s32 	%r538, %r538, 4;
	add.s32 	%r532, %r532, 2899496;
	bra.uni 	$L__BB3_43;
$L__BB3_45:
	st.global.v2.u32 	[%rd2+8], {%r443, %r442};
	st.global.v2.u32 	[%rd2+16], {%r205, %r206};
	mov.b32 	%r422, -158927815;
	st.global.v2.u32 	[%rd2], {%r422, %r444};
	cvta.to.global.u64 	%rd18, %rd8;
	cvt.rn.f32.u32 	%f17, %r207;
	mul.f32 	%f18, %f17, 0f40800000;
	cvt.f64.f32 	%fd17, %f18;
	div.rn.f64 	%fd18, %fd17, 0d4131111100000000;
	shl.b64 	%rd19, %rd1, 3;
	add.s64 	%rd20, %rd18, %rd19;
	st.global.f64 	[%rd20], %fd18;
	ret;

}


// ===== COMPILED SASS (sm_100) =====

	.target	sm_100

	.elftype	@"ET_EXEC"


//--------------------- .note.nv.tkinfo           --------------------------
	.section	.note.nv.tkinfo,"",@"SHT_NOTE"
	.sectionflags	@"SHF_NOTE_NV_TKINFO"
	.tkinfo
        /*0018*/ 	.word	0x00000002
        /*0030*/ 	.string	""
        /*0030*/ 	.string	"ptxas"
        /*0030*/ 	.string	"Cuda compilation tools, release 13.0, V13.0.88"
        /*0030*/ 	.string	"Build cuda_13.0.r13.0/compiler.36424714_0"
        /*0030*/ 	.string	"-arch sm_100 -m 64 "



//--------------------- .note.nv.cuinfo           --------------------------
	.section	.note.nv.cuinfo,"",@"SHT_NOTE"
	.sectionflags	@"SHF_NOTE_NV_CUINFO"
        /*0018*/ 	.short	0x0002
        /*001a*/ 	.short	0x0064
        /*001c*/ 	.short	0x0082
	.zero		2


//--------------------- .nv.info                  --------------------------
	.section	.nv.info,"",@"SHT_CUDA_INFO"
	.align	4


	//----- nvinfo : EIATTR_REGCOUNT
	.align		4
        /*0000*/ 	.byte	0x04, 0x2f
        /*0002*/ 	.short	(.L_10 - .L_9)
	.align		4
.L_9:
        /*0004*/ 	.word	index@(_Z6cal_piPfifii)
        /*0008*/ 	.word	0x00000020


	//----- nvinfo : EIATTR_FRAME_SIZE
	.align		4
.L_10:
        /*000c*/ 	.byte	0x04, 0x11
        /*000e*/ 	.short	(.L_12 - .L_11)
	.align		4
.L_11:
        /*0010*/ 	.word	index@($__internal_3_$__cuda_sm20_div_rn_f64_full)
        /*0014*/ 	.word	0x00000000


	//----- nvinfo : EIATTR_FRAME_SIZE
	.align		4
.L_12:
        /*0018*/ 	.byte	0x04, 0x11
        /*001a*/ 	.short	(.L_14 - .L_13)
	.align		4
.L_13:
        /*001c*/ 	.word	index@(_Z6cal_piPfifii)
        /*0020*/ 	.word	0x00000000


	//----- nvinfo : EIATTR_REGCOUNT
	.align		4
.L_14:
        /*0024*/ 	.byte	0x04, 0x2f
        /*0026*/ 	.short	(.L_16 - .L_15)
	.align		4
.L_15:
        /*0028*/ 	.word	index@(_Z8cal_pi_dPdidii)
        /*002c*/ 	.word	0x0000001e


	//----- nvinfo : EIATTR_FRAME_SIZE
	.align		4
.L_16:
        /*0030*/ 	.byte	0x04, 0x11
        /*0032*/ 	.short	(.L_18 - .L_17)
	.align		4
.L_17:
        /*0034*/ 	.word	index@($__internal_2_$__cuda_sm20_div_rn_f64_full)
        /*0038*/ 	.word	0x00000000


	//----- nvinfo : EIATTR_FRAME_SIZE
	.align		4
.L_18:
        /*003c*/ 	.byte	0x04, 0x11
        /*003e*/ 	.short	(.L_20 - .L_19)
	.align		4
.L_19:
        /*0040*/ 	.word	index@(_Z8cal_pi_dPdidii)
        /*0044*/ 	.word	0x00000000


	//----- nvinfo : EIATTR_REGCOUNT
	.align		4
.L_20:
        /*0048*/ 	.byte	0x04, 0x2f
        /*004a*/ 	.short	(.L_22 - .L_21)
	.align		4
.L_21:
        /*004c*/ 	.word	index@(_Z15gpu_monte_carloPfP17curandStateXORWOW)
        /*0050*/ 	.word	0x00000020


	//----- nvinfo : EIATTR_FRAME_SIZE
	.align		4
.L_22:
        /*0054*/ 	.byte	0x04, 0x11
        /*0056*/ 	.short	(.L_24 - .L_23)
	.align		4
.L_23:
        /*0058*/ 	.word	index@($__internal_1_$__cuda_sm3x_div_rn_noftz_f32_slowpath)
        /*005c*/ 	.word	0x00000000


	//----- nvinfo : EIATTR_FRAME_SIZE
	.align		4
.L_24:
        /*0060*/ 	.byte	0x04, 0x11
        /*0062*/ 	.short	(.L_26 - .L_25)
	.align		4
.L_25:
        /*0064*/ 	.word	index@(_Z15gpu_monte_carloPfP17curandStateXORWOW)
        /*0068*/ 	.word	0x00000000


	//----- nvinfo : EIATTR_REGCOUNT
	.align		4
.L_26:
        /*006c*/ 	.byte	0x04, 0x2f
        /*006e*/ 	.short	(.L_28 - .L_27)
	.align		4
.L_27:
        /*0070*/ 	.word	index@(_Z17gpu_monte_carlo_dPdP17curandStateXORWOW)
        /*0074*/ 	.word	0x00000020


	//----- nvinfo : EIATTR_FRAME_SIZE
	.align		4
.L_28:
        /*0078*/ 	.byte	0x04, 0x11
        /*007a*/ 	.short	(.L_30 - .L_29)
	.align		4
.L_29:
        /*007c*/ 	.word	index@($__internal_0_$__cuda_sm20_div_rn_f64_full)
        /*0080*/ 	.word	0x00000000


	//----- nvinfo : EIATTR_FRAME_SIZE
	.align		4
.L_30:
        /*0084*/ 	.byte	0x04, 0x11
        /*0086*/ 	.short	(.L_32 - .L_31)
	.align		4
.L_31:
        /*0088*/ 	.word	index@(_Z17gpu_monte_carlo_dPdP17curandStateXORWOW)
        /*008c*/ 	.word	0x00000000


	//----- nvinfo : EIATTR_MIN_STACK_SIZE
	.align		4
.L_32:
        /*0090*/ 	.byte	0x04, 0x12
        /*0092*/ 	.short	(.L_34 - .L_33)
	.align		4
.L_33:
        /*0094*/ 	.word	index@(_Z17gpu_monte_carlo_dPdP17curandStateXORWOW)
        /*0098*/ 	.word	0x00000000


	//----- nvinfo : EIATTR_MIN_STACK_SIZE
	.align		4
.L_34:
        /*009c*/ 	.byte	0x04, 0x12
        /*009e*/ 	.short	(.L_36 - .L_35)
	.align		4
.L_35:
        /*00a0*/ 	.word	index@(_Z15gpu_monte_carloPfP17curandStateXORWOW)
        /*00a4*/ 	.word	0x00000000


	//----- nvinfo : EIATTR_MIN_STACK_SIZE
	.align		4
.L_36:
        /*00a8*/ 	.byte	0x04, 0x12
        /*00aa*/ 	.short	(.L_38 - .L_37)
	.align		4
.L_37:
        /*00ac*/ 	.word	index@(_Z8cal_pi_dPdidii)
        /*00b0*/ 	.word	0x00000000


	//----- nvinfo : EIATTR_MIN_STACK_SIZE
	.align		4
.L_38:
        /*00b4*/ 	.byte	0x04, 0x12
        /*00b6*/ 	.short	(.L_40 - .L_39)
	.align		4
.L_39:
        /*00b8*/ 	.word	index@(_Z6cal_piPfifii)
        /*00bc*/ 	.word	0x00000000
.L_40:


//--------------------- .nv.compat                --------------------------
	.section	.nv.compat,"",@"SHT_CUDA_COMPAT_INFO"
	.align	4
        /*0000*/ 	.byte	0x02, 0x09, 0x00, 0x00, 0x02, 0x02, 0x01, 0x00, 0x02, 0x05, 0x05, 0x00, 0x03, 0x07, 0x01, 0x01
        /*0010*/ 	.byte	0x02, 0x03, 0x00, 0x00, 0x02, 0x06, 0x01, 0x00, 0x04, 0x0b, 0x08, 0x00, 0x01, 0x00, 0x00, 0x00
        /*0020*/ 	.byte	0x00, 0x00, 0x00, 0x00


//--------------------- .nv.info._Z17gpu_monte_carlo_dPdP17curandStateXORWOW --------------------------
	.section	.nv.info._Z17gpu_monte_carlo_dPdP17curandStateXORWOW,"",@"SHT_CUDA_INFO"
	.sectionflags	@""
	.align	4


	//----- nvinfo : EIATTR_CUDA_API_VERSION
	.align		4
        /*0000*/ 	.byte	0x04, 0x37
        /*0002*/ 	.short	(.L_42 - .L_41)
.L_41:
        /*0004*/ 	.word	0x00000082


	//----- nvinfo : EIATTR_KPARAM_INFO
	.align		4
.L_42:
        /*0008*/ 	.byte	0x04, 0x17
        /*000a*/ 	.short	(.L_44 - .L_43)
.L_43:
        /*000c*/ 	.word	0x00000000
        /*0010*/ 	.short	0x0001
        /*0012*/ 	.short	0x0008
        /*0014*/ 	.byte	0x00, 0xf5, 0x21, 0x00


	//----- nvinfo : EIATTR_KPARAM_INFO
	.align		4
.L_44:
        /*0018*/ 	.byte	0x04, 0x17
        /*001a*/ 	.short	(.L_46 - .L_45)
.L_45:
        /*001c*/ 	.word	0x00000000
        /*0020*/ 	.short	0x0000
        /*0022*/ 	.short	0x0000
        /*0024*/ 	.byte	0x00, 0xf5, 0x21, 0x00


	//----- nvinfo : EIATTR_SPARSE_MMA_MASK
	.align		4
.L_46:
        /*0028*/ 	.byte	0x03, 0x50
        /*002a*/ 	.short	0x0000


	//----- nvinfo : EIATTR_MAXREG_COUNT
	.align		4
        /*002c*/ 	.byte	0x03, 0x1b
        /*002e*/ 	.short	0x00ff


	//----- nvinfo : EIATTR_MERCURY_ISA_VERSION
	.align		4
        /*0030*/ 	.byte	0x03, 0x5f
        /*0032*/ 	.short	0x0101


	//----- nvinfo : EIATTR_VRC_CTA_INIT_COUNT
	.align		4
        /*0034*/ 	.byte	0x02, 0x4a
	.zero		1
	.zero		1


	//----- nvinfo : EIATTR_EXIT_INSTR_OFFSETS
	.align		4
        /*0038*/ 	.byte	0x04, 0x1c
        /*003a*/ 	.short	(.L_48 - .L_47)


	//   ....[0]....
.L_47:
        /*003c*/ 	.word	0x000019b0


	//----- nvinfo : EIATTR_CRS_STACK_SIZE
	.align		4
.L_48:
        /*0040*/ 	.byte	0x04, 0x1e
        /*0042*/ 	.short	(.L_50 - .L_49)
.L_49:
        /*0044*/ 	.word	0x00000000


	//----- nvinfo : EIATTR_CBANK_PARAM_SIZE
	.align		4
.L_50:
        /*0048*/ 	.byte	0x03, 0x19
        /*004a*/ 	.short	0x0010


	//----- nvinfo : EIATTR_PARAM_CBANK
	.align		4
        /*004c*/ 	.byte	0x04, 0x0a
        /*004e*/ 	.short	(.L_52 - .L_51)
	.align		4
.L_51:
        /*0050*/ 	.word	index@(.nv.constant0._Z17gpu_monte_carlo_dPdP17curandStateXORWOW)
        /*0054*/ 	.short	0x0380
        /*0056*/ 	.short	0x0010


	//----- nvinfo : EIATTR_SW_WAR
	.align		4
.L_52:
        /*0058*/ 	.byte	0x04, 0x36
        /*005a*/ 	.short	(.L_54 - .L_53)
.L_53:
        /*005c*/ 	.word	0x00000008
.L_54:


//--------------------- .nv.info._Z15gpu_monte_carloPfP17curandStateXORWOW --------------------------
	.section	.nv.info._Z15gpu_monte_carloPfP17curandStateXORWOW,"",@"SHT_CUDA_INFO"
	.sectionflags	@""
	.align	4


	//----- nvinfo : EIATTR_CUDA_API_VERSION
	.align		4
        /*0000*/ 	.byte	0x04, 0x37
        /*0002*/ 	.short	(.L_56 - .L_55)
.L_55:
        /*0004*/ 	.word	0x00000082


	//----- nvinfo : EIATTR_KPARAM_INFO
	.align		4
.L_56:
        /*0008*/ 	.byte	0x04, 0x17
        /*000a*/ 	.short	(.L_58 - .L_57)
.L_57:
        /*000c*/ 	.word	0x00000000
        /*0010*/ 	.short	0x0001
        /*0012*/ 	.short	0x0008
        /*0014*/ 	.byte	0x00, 0xf5, 0x21, 0x00


	//----- nvinfo : EIATTR_KPARAM_INFO
	.align		4
.L_58:
        /*0018*/ 	.byte	0x04, 0x17
        /*001a*/ 	.short	(.L_60 - .L_59)
.L_59:
        /*001c*/ 	.word	0x00000000
        /*0020*/ 	.short	0x0000
        /*0022*/ 	.short	0x0000
        /*0024*/ 	.byte	0x00, 0xf5, 0x21, 0x00


	//----- nvinfo : EIATTR_SPARSE_MMA_MASK
	.align		4
.L_60:
        /*0028*/ 	.byte	0x03, 0x50
        /*002a*/ 	.short	0x0000


	//----- nvinfo : EIATTR_MAXREG_COUNT
	.align		4
        /*002c*/ 	.byte	0x03, 0x1b
        /*002e*/ 	.short	0x00ff


	//----- nvinfo : EIATTR_MERCURY_ISA_VERSION
	.align		4
        /*0030*/ 	.byte	0x03, 0x5f
        /*0032*/ 	.short	0x0101


	//----- nvinfo : EIATTR_VRC_CTA_INIT_COUNT
	.align		4
        /*0034*/ 	.byte	0x02, 0x4a
	.zero		1
	.zero		1


	//----- nvinfo : EIATTR_EXIT_INSTR_OFFSETS
	.align		4
        /*0038*/ 	.byte	0x04, 0x1c
        /*003a*/ 	.short	(.L_62 - .L_61)


	//   ....[0]....
.L_61:
        /*003c*/ 	.word	0x00001890


	//----- nvinfo : EIATTR_CRS_STACK_SIZE
	.align		4
.L_62:
        /*0040*/ 	.byte	0x04, 0x1e
        /*0042*/ 	.short	(.L_64 - .L_63)
.L_63:
        /*0044*/ 	.word	0x00000000


	//----- nvinfo : EIATTR_CBANK_PARAM_SIZE
	.align		4
.L_64:
        /*0048*/ 	.byte	0x03, 0x19
        /*004a*/ 	.short	0x0010


	//----- nvinfo : EIATTR_PARAM_CBANK
	.align		4
        /*004c*/ 	.byte	0x04, 0x0a
        /*004e*/ 	.short	(.L_66 - .L_65)
	.align		4
.L_65:
        /*0050*/ 	.word	index@(.nv.constant0._Z15gpu_monte_carloPfP17curandStateXORWOW)
        /*0054*/ 	.short	0x0380
        /*0056*/ 	.short	0x0010


	//----- nvinfo : EIATTR_SW_WAR
	.align		4
.L_66:
        /*0058*/ 	.byte	0x04, 0x36
        /*005a*/ 	.short	(.L_68 - .L_67)
.L_67:
        /*005c*/ 	.word	0x00000008
.L_68:


//--------------------- .nv.info._Z8cal_pi_dPdidii --------------------------
	.section	.nv.info._Z8cal_pi_dPdidii,"",@"SHT_CUDA_INFO"
	.sectionflags	@""
	.align	4


	//----- nvinfo : EIATTR_CUDA_API_VERSION
	.align		4
        /*0000*/ 	.byte	0x04, 0x37
        /*0002*/ 	.short	(.L_70 - .L_69)
.L_69:
        /*0004*/ 	.word	0x00000082


	//----- nvinfo : EIATTR_KPARAM_INFO
	.align		4
.L_70:
        /*0008*/ 	.byte	0x04, 0x17
        /*000a*/ 	.short	(.L_72 - .L_71)
.L_71:
        /*000c*/ 	.word	0x00000000
        /*0010*/ 	.short	0x0004
        /*0012*/ 	.short	0x001c
        /*0014*/ 	.byte	0x00, 0xf0, 0x11, 0x00


	//----- nvinfo : EIATTR_KPARAM_INFO
	.align		4
.L_72:
        /*0018*/ 	.byte	0x04, 0x17
        /*001a*/ 	.short	(.L_74 - .L_73)
.L_73:
        /*001c*/ 	.word	0x00000000
        /*0020*/ 	.short	0x0003
        /*0022*/ 	.short	0x0018
        /*0024*/ 	.byte	0x00, 0xf0, 0x11, 0x00


	//----- nvinfo : EIATTR_KPARAM_INFO
	.align		4
.L_74:
        /*0028*/ 	.byte	0x04, 0x17
        /*002a*/ 	.short	(.L_76 - .L_75)
.L_75:
        /*002c*/ 	.word	0x00000000
        /*0030*/ 	.short	0x0002
        /*0032*/ 	.short	0x0010
        /*0034*/ 	.byte	0x00, 0xf0, 0x21, 0x00


	//----- nvinfo : EIATTR_KPARAM_INFO
	.align		4
.L_76:
        /*0038*/ 	.byte	0x04, 0x17
        /*003a*/ 	.short	(.L_78 - .L_77)
.L_77:
        /*003c*/ 	.word	0x00000000
        /*0040*/ 	.short	0x0001
        /*0042*/ 	.short	0x0008
        /*0044*/ 	.byte	0x00, 0xf0, 0x11, 0x00


	//----- nvinfo : EIATTR_KPARAM_INFO
	.align		4
.L_78:
        /*0048*/ 	.byte	0x04, 0x17
        /*004a*/ 	.short	(.L_80 - .L_79)
.L_79:
        /*004c*/ 	.word	0x00000000
        /*0050*/ 	.short	0x0000
        /*0052*/ 	.short	0x0000
        /*0054*/ 	.byte	0x00, 0xf5, 0x21, 0x00


	//----- nvinfo : EIATTR_SPARSE_MMA_MASK
	.align		4
.L_80:
        /*0058*/ 	.byte	0x03, 0x50
        /*005a*/ 	.short	0x0000


	//----- nvinfo : EIATTR_MAXREG_COUNT
	.align		4
        /*005c*/ 	.byte	0x03, 0x1b
        /*005e*/ 	.short	0x00ff


	//----- nvinfo : EIATTR_MERCURY_ISA_VERSION
	.align		4
        /*0060*/ 	.byte	0x03, 0x5f
        /*0062*/ 	.short	0x0101


	//----- nvinfo : EIATTR_VRC_CTA_INIT_COUNT
	.align		4
        /*0064*/ 	.byte	0x02, 0x4a
	.zero		1
	.zero		1


	//----- nvinfo : EIATTR_EXIT_INSTR_OFFSETS
	.align		4
        /*0068*/ 	.byte	0x04, 0x1c
        /*006a*/ 	.short	(.L_82 - .L_81)


	//   ....[0]....
.L_81:
        /*006c*/ 	.word	0x00000070


	//   ....[1]....
        /*0070*/ 	.word	0x00000b60


	//----- nvinfo : EIATTR_CRS_STACK_SIZE
	.align		4
.L_82:
        /*0074*/ 	.byte	0x04, 0x1e
        /*0076*/ 	.short	(.L_84 - .L_83)
.L_83:
        /*0078*/ 	.word	0x00000000


	//----- nvinfo : EIATTR_CBANK_PARAM_SIZE
	.align		4
.L_84:
        /*007c*/ 	.byte	0x03, 0x19
        /*007e*/ 	.short	0x0020


	//----- nvinfo : EIATTR_PARAM_CBANK
	.align		4
        /*0080*/ 	.byte	0x04, 0x0a
        /*0082*/ 	.short	(.L_86 - .L_85)
	.align		4
.L_85:
        /*0084*/ 	.word	index@(.nv.constant0._Z8cal_pi_dPdidii)
        /*0088*/ 	.short	0x0380
        /*008a*/ 	.short	0x0020


	//----- nvinfo : EIATTR_SW_WAR
	.align		4
.L_86:
        /*008c*/ 	.byte	0x04, 0x36
        /*008e*/ 	.short	(.L_88 - .L_87)
.L_87:
        /*0090*/ 	.word	0x00000008
.L_88:


//--------------------- .nv.info._Z6cal_piPfifii  --------------------------
	.section	.nv.info._Z6cal_piPfifii,"",@"SHT_CUDA_INFO"
	.sectionflags	@""
	.align	4


	//----- nvinfo : EIATTR_CUDA_API_VERSION
	.align		4
        /*0000*/ 	.byte	0x04, 0x37
        /*0002*/ 	.short	(.L_90 - .L_89)
.L_89:
        /*0004*/ 	.word	0x00000082


	//----- nvinfo : EIATTR_KPARAM_INFO
	.align		4
.L_90:
        /*0008*/ 	.byte	0x04, 0x17
        /*000a*/ 	.short	(.L_92 - .L_91)
.L_91:
        /*000c*/ 	.word	0x00000000
        /*0010*/ 	.short	0x0004
        /*0012*/ 	.short	0x0014
        /*0014*/ 	.byte	0x00, 0xf0, 0x11, 0x00


	//----- nvinfo : EIATTR_KPARAM_INFO
	.align		4
.L_92:
        /*0018*/ 	.byte	0x04, 0x17
        /*001a*/ 	.short	(.L_94 - .L_93)
.L_93:
        /*001c*/ 	.word	0x00000000
        /*0020*/ 	.short	0x0003
        /*0022*/ 	.short	0x0010
        /*0024*/ 	.byte	0x00, 0xf0, 0x11, 0x00


	//----- nvinfo : EIATTR_KPARAM_INFO
	.align		4
.L_94:
        /*0028*/ 	.byte	0x04, 0x17
        /*002a*/ 	.short	(.L_96 - .L_95)
.L_95:
        /*002c*/ 	.word	0x00000000
        /*0030*/ 	.short	0x0002
        /*0032*/ 	.short	0x000c
        /*0034*/ 	.byte	0x00, 0xf0, 0x11, 0x00


	//----- nvinfo : EIATTR_KPARAM_INFO
	.align		4
.L_96:
        /*0038*/ 	.byte	0x04, 0x17
        /*003a*/ 	.short	(.L_98 - .L_97)
.L_97:
        /*003c*/ 	.word	0x00000000
        /*0040*/ 	.short	0x0001
        /*0042*/ 	.short	0x0008
        /*0044*/ 	.byte	0x00, 0xf0, 0x11, 0x00


	//----- nvinfo : EIATTR_KPARAM_INFO
	.align		4
.L_98:
        /*0048*/ 	.byte	0x04, 0x17
        /*004a*/ 	.short	(.L_100 - .L_99)
.L_99:
        /*004c*/ 	.word	0x00000000
        /*0050*/ 	.short	0x0000
        /*0052*/ 	.short	0x0000
        /*0054*/ 	.byte	0x00, 0xf5, 0x21, 0x00


	//----- nvinfo : EIATTR_SPARSE_MMA_MASK
	.align		4
.L_100:
        /*0058*/ 	.byte	0x03, 0x50
        /*005a*/ 	.short	0x0000


	//----- nvinfo : EIATTR_MAXREG_COUNT
	.align		4
        /*005c*/ 	.byte	0x03, 0x1b
        /*005e*/ 	.short	0x00ff


	//----- nvinfo : EIATTR_MERCURY_ISA_VERSION
	.align		4
        /*0060*/ 	.byte	0x03, 0x5f
        /*0062*/ 	.short	0x0101


	//----- nvinfo : EIATTR_VRC_CTA_INIT_COUNT
	.align		4
        /*0064*/ 	.byte	0x02, 0x4a
	.zero		1
	.zero		1


	//----- nvinfo : EIATTR_EXIT_INSTR_OFFSETS
	.align		4
        /*0068*/ 	.byte	0x04, 0x1c
        /*006a*/ 	.short	(.L_102 - .L_101)


	//   ....[0]....
.L_101:
        /*006c*/ 	.word	0x00000070


	//   ....[1]....
        /*0070*/ 	.word	0x00000cf0


	//----- nvinfo : EIATTR_CRS_STACK_SIZE
	.align		4
.L_102:
        /*0074*/ 	.byte	0x04, 0x1e
        /*0076*/ 	.short	(.L_104 - .L_103)
.L_103:
        /*0078*/ 	.word	0x00000000


	//----- nvinfo : EIATTR_CBANK_PARAM_SIZE
	.align		4
.L_104:
        /*007c*/ 	.byte	0x03, 0x19
        /*007e*/ 	.short	0x0018


	//----- nvinfo : EIATTR_PARAM_CBANK
	.align		4
        /*0080*/ 	.byte	0x04, 0x0a
        /*0082*/ 	.short	(.L_106 - .L_105)
	.align		4
.L_105:
        /*0084*/ 	.word	index@(.nv.constant0._Z6cal_piPfifii)
        /*0088*/ 	.short	0x0380
        /*008a*/ 	.short	0x0018


	//----- nvinfo : EIATTR_SW_WAR
	.align		4
.L_106:
        /*008c*/ 	.byte	0x04, 0x36
        /*008e*/ 	.short	(.L_108 - .L_107)
.L_107:
        /*0090*/ 	.word	0x00000008
.L_108:


//--------------------- .nv.callgraph             --------------------------
	.section	.nv.callgraph,"",@"SHT_CUDA_CALLGRAPH"
	.align	4
	.sectionentsize	8
	.align		4
        /*0000*/ 	.word	0x00000000
	.align		4
        /*0004*/ 	.word	0xffffffff
	.align		4
        /*0008*/ 	.word	0x00000000
	.align		4
        /*000c*/ 	.word	0xfffffffe
	.align		4
        /*0010*/ 	.word	0x00000000
	.align		4
        /*0014*/ 	.word	0xfffffffd
	.align		4
        /*0018*/ 	.word	0x00000000
	.align		4
        /*001c*/ 	.word	0xfffffffc


//--------------------- .nv.constant4             --------------------------
	.section	.nv.constant4,"a",@progbits
	.align	8
	.align		8
.nv.constant4:
        /*0000*/ 	.dword	precalc_xorwow_matrix
	.align		8
        /*0008*/ 	.dword	precalc_xorwow_offset_matrix
	.align		8
        /*0010*/ 	.dword	mrg32k3aM1
	.align		8
        /*0018*/ 	.dword	mrg32k3aM2
	.align		8
        /*0020*/ 	.dword	mrg32k3aM1SubSeq
	.align		8
        /*0028*/ 	.dword	mrg32k3aM2SubSeq
	.align		8
        /*0030*/ 	.dword	mrg32k3aM1Seq
	.align		8
        /*0038*/ 	.dword	mrg32k3aM2Seq


//--------------------- .nv.constant3             --------------------------
	.section	.nv.constant3,"a",@progbits
	.align	8
.nv.constant3:
	.type		__cr_lgamma_table,@object
	.size		__cr_lgamma_table,(.L_8 - __cr_lgamma_table)
__cr_lgamma_table:
        /*0000*/ 	.byte	0x00, 0x00, 0x00, 0x00, 0x00, 0x00, 0x00, 0x00, 0x00, 0x00, 0x00, 0x00, 0x00, 0x00, 0x00, 0x00
        /*0010*/ 	.byte	0xef, 0x39, 0xfa, 0xfe, 0x42, 0x2e, 0xe6, 0x3f, 0x02, 0x20, 0x2a, 0xfa, 0x0b, 0xab, 0xfc, 0x3f
        /*0020*/ 	.byte	0xf9, 0x2c, 0x92, 0x7c, 0xa7, 0x6c, 0x09, 0x40, 0xc9, 0x79, 0x44, 0x3c, 0x64, 0x26, 0x13, 0x40
        /*0030*/ 	.byte	0xca, 0x01, 0xcf, 0x3a, 0x27, 0x51, 0x1a, 0x40, 0x30, 0xcc, 0x2d, 0xf3, 0xe1, 0x0c, 0x21, 0x40
        /*0040*/ 	.byte	0x0d, 0xb7, 0xfc, 0x82, 0x8e, 0x35, 0x25, 0x40
.L_8:


//--------------------- .text._Z17gpu_monte_carlo_dPdP17curandStateXORWOW --------------------------
	.section	.text._Z17gpu_monte_carlo_dPdP17curandStateXORWOW,"ax",@progbits
	.align	128
        .global         _Z17gpu_monte_carlo_dPdP17curandStateXORWOW
        .type           _Z17gpu_monte_carlo_dPdP17curandStateXORWOW,@function
        .size           _Z17gpu_monte_carlo_dPdP17curandStateXORWOW,(.L_x_86 - _Z17gpu_monte_carlo_dPdP17curandStateXORWOW)
        .other          _Z17gpu_monte_carlo_dPdP17curandStateXORWOW,@"STO_CUDA_ENTRY STV_DEFAULT"
_Z17gpu_monte_carlo_dPdP17curandStateXORWOW:
.text._Z17gpu_monte_carlo_dPdP17curandStateXORWOW:
[----:B------:R-:W-:Y:S01]  /*0000*/  LDC R1, c[0x0][0x37c] ;  /* 0x0000df00ff017b82 */ /* 0x000fe20000000800 */
[----:B------:R-:W0:Y:S07]  /*0010*/  S2R R0, SR_TID.X ;  /* 0x0000000000007919 */ /* 0x000e2e0000002100 */
[----:B------:R-:W1:Y:S01]  /*0020*/  LDC.64 R4, c[0x0][0x388] ;  /* 0x0000e200ff047b82 */ /* 0x000e620000000a00 */
[----:B------:R-:W0:Y:S01]  /*0030*/  LDCU UR4, c[0x0][0x360] ;  /* 0x00006c00ff0477ac */ /* 0x000e220008000800 */
[----:B------:R-:W-:Y:S01]  /*0040*/  IMAD.MOV.U32 R8, RZ, RZ, 0x3198c20f ;  /* 0x3198c20fff087424 */ /* 0x000fe200078e00ff */
[----:B------:R-:W0:Y:S01]  /*0050*/  S2R R3, SR_CTAID.X ;  /* 0x0000000000037919 */ /* 0x000e220000002500 */
[----:B------:R-:W-:Y:S01]  /*0060*/  IMAD.MOV.U32 R9, RZ, RZ, 0x5efdb30c ;  /* 0x5efdb30cff097424 */ /* 0x000fe200078e00ff */
[----:B------:R-:W2:Y:S01]  /*0070*/  LDCU.64 UR6, c[0x0][0x358] ;  /* 0x00006b00ff0677ac */ /* 0x000ea20008000a00 */
[----:B------:R-:W-:Y:S01]  /*0080*/  IMAD.MOV.U32 R10, RZ, RZ, 0x423bb012 ;  /* 0x423bb012ff0a7424 */ /* 0x000fe200078e00ff */
[----:B------:R-:W-:Y:S01]  /*0090*/  BSSY.RECONVERGENT B0, `(.L_x_0) ;  /* 0x00000e9000007945 */ /* 0x000fe20003800200 */
[----:B------:R-:W-:-:S02]  /*00a0*/  IMAD.MOV.U32 R11, RZ, RZ, -0x75bd8fc ;  /* 0xf8a42704ff0b7424 */ /* 0x000fc400078e00ff */
[----:B------:R-:W-:Y:S02]  /*00b0*/  IMAD.MOV.U32 R12, RZ, RZ, -0x23270784 ;  /* 0xdcd8f87cff0c7424 */ /* 0x000fe400078e00ff */
[----:B------:R-:W-:Y:S02]  /*00c0*/  IMAD.MOV.U32 R13, RZ, RZ, 0x57fa2510 ;  /* 0x57fa2510ff0d7424 */ /* 0x000fe400078e00ff */
[----:B------:R-:W-:Y:S02]  /*00d0*/  IMAD.MOV.U32 R14, RZ, RZ, 0x5efdb30c ;  /* 0x5efdb30cff0e7424 */ /* 0x000fe400078e00ff */
[----:B------:R-:W-:Y:S02]  /*00e0*/  IMAD.MOV.U32 R2, RZ, RZ, 0x423bb012 ;  /* 0x423bb012ff027424 */ /* 0x000fe400078e00ff */
[----:B------:R-:W-:Y:S02]  /*00f0*/  IMAD.MOV.U32 R7, RZ, RZ, 0x57fa2510 ;  /* 0x57fa2510ff077424 */ /* 0x000fe400078e00ff */
[----:B------:R-:W-:-:S02]  /*0100*/  IMAD.MOV.U32 R6, RZ, RZ, -0x23270784 ;  /* 0xdcd8f87cff067424 */ /* 0x000fc400078e00ff */
[----:B0-----:R-:W-:Y:S02]  /*0110*/  IMAD R0, R3, UR4, R0 ;  /* 0x0000000403007c24 */ /* 0x001fe4000f8e0200 */
[----:B------:R-:W-:Y:S02]  /*0120*/  IMAD.MOV.U32 R3, RZ, RZ, -0x75bd8fc ;  /* 0xf8a42704ff037424 */ /* 0x000fe400078e00ff */
[C---:B-1----:R-:W-:Y:S01]  /*0130*/  IMAD.WIDE.U32 R4, R0.reuse, 0x30, R4 ;  /* 0x0000003000047825 */ /* 0x042fe200078e0004 */
[----:B------:R-:W-:-:S04]  /*0140*/  ISETP.NE.AND P0, PT, R0, RZ, PT ;  /* 0x000000ff0000720c */ /* 0x000fc80003f05270 */
[----:B--2---:R0:W-:Y:S04]  /*0150*/  STG.E.64 desc[UR6][R4.64], R8 ;  /* 0x0000000804007986 */ /* 0x0041e8000c101b06 */
[----:B------:R0:W-:Y:S04]  /*0160*/  STG.E.64 desc[UR6][R4.64+0x8], R10 ;  /* 0x0000080a04007986 */ /* 0x0001e8000c101b06 */
[----:B------:R0:W-:Y:S01]  /*0170*/  STG.E.64 desc[UR6][R4.64+0x10], R12 ;  /* 0x0000100c04007986 */ /* 0x0001e2000c101b06 */
[----:B------:R-:W-:Y:S05]  /*0180*/  @!P0 BRA `(.L_x_1) ;  /* 0x0000000c00648947 */ /* 0x000fea0003800000 */
[----:B0-----:R-:W-:Y:S02]  /*0190*/  IMAD.MOV.U32 R10, RZ, RZ, RZ ;  /* 0x000000ffff0a7224 */ /* 0x001fe400078e00ff */
[----:B------:R-:W-:Y:S02]  /*01a0*/  IMAD.MOV.U32 R14, RZ, RZ, 0x5efdb30c ;  /* 0x5efdb30cff0e7424 */ /* 0x000fe400078e00ff */
[----:B------:R-:W-:Y:S02]  /*01b0*/  IMAD.MOV.U32 R11, RZ, RZ, R0 ;  /* 0x000000ffff0b7224 */ /* 0x000fe400078e0000 */
[----:B------:R-:W-:Y:S02]  /*01c0*/  IMAD.MOV.U32 R12, RZ, RZ, RZ ;  /* 0x000000ffff0c7224 */ /* 0x000fe400078e00ff */
[----:B------:R-:W-:Y:S02]  /*01d0*/  IMAD.MOV.U32 R2, RZ, RZ, 0x423bb012 ;  /* 0x423bb012ff027424 */ /* 0x000fe400078e00ff */
[----:B------:R-:W-:-:S02]  /*01e0*/  IMAD.MOV.U32 R3, RZ, RZ, -0x75bd8fc ;  /* 0xf8a42704ff037424 */ /* 0x000fc400078e00ff */
[----:B------:R-:W-:Y:S02]  /*01f0*/  IMAD.MOV.U32 R6, RZ, RZ, -0x23270784 ;  /* 0xdcd8f87cff067424 */ /* 0x000fe400078e00ff */
[----:B------:R-:W-:-:S07]  /*0200*/  IMAD.MOV.U32 R7, RZ, RZ, 0x57fa2510 ;  /* 0x57fa2510ff077424 */ /* 0x000fce00078e00ff */
.L_x_7:
[----:B------:R-:W-:Y:S01]  /*0210*/  LOP3.LUT R4, R11, 0x3, RZ, 0xc0, !PT ;  /* 0x000000030b047812 */ /* 0x000fe200078ec0ff */
[----:B------:R-:W-:Y:S03]  /*0220*/  BSSY.RECONVERGENT B1, `(.L_x_2) ;  /* 0x00000c9000017945 */ /* 0x000fe60003800200 */
[----:B------:R-:W-:-:S04]  /*0230*/  ISETP.NE.U32.AND P0, PT, R4, RZ, PT ;  /* 0x000000ff0400720c */ /* 0x000fc80003f05070 */
[----:B------:R-:W-:-:S13]  /*0240*/  ISETP.NE.AND.EX P0, PT, RZ, RZ, PT, P0 ;  /* 0x000000ffff00720c */ /* 0x000fda0003f05300 */
[----:B0-----:R-:W-:Y:S05]  /*0250*/  @!P0 BRA `(.L_x_3) ;  /* 0x0000000c00148947 */ /* 0x001fea0003800000 */
[----:B------:R-:W0:Y:S01]  /*0260*/  LDC.64 R4, c[0x4][RZ] ;  /* 0x01000000ff047b82 */ /* 0x000e220000000a00 */
[----:B------:R-:W-:Y:S02]  /*0270*/  IMAD.MOV.U32 R13, RZ, RZ, RZ ;  /* 0x000000ffff0d7224 */ /* 0x000fe400078e00ff */
[----:B0-----:R-:W-:-:S07]  /*0280*/  IMAD.WIDE.U32 R4, R10, 0xc80, R4 ;  /* 0x00000c800a047825 */ /* 0x001fce00078e0004 */
.L_x_6:
[----:B0-----:R-:W-:Y:S02]  /*0290*/  CS2R R14, SRZ ;  /* 0x00000000000e7805 */ /* 0x001fe4000001ff00 */
[----:B------:R-:W-:Y:S02]  /*02a0*/  CS2R R6, SRZ ;  /* 0x0000000000067805 */ /* 0x000fe4000001ff00 */
[----:B------:R-:W-:-:S07]  /*02b0*/  CS2R R2, SRZ ;  /* 0x0000000000027805 */ /* 0x000fce000001ff00 */
.L_x_5:
[----:B------:R-:W0:Y:S02]  /*02c0*/  LDC.64 R8, c[0x0][0x388] ;  /* 0x0000e200ff087b82 */ /* 0x000e240000000a00 */
[----:B0-----:R-:W-:-:S04]  /*02d0*/  IMAD.WIDE.U32 R8, R0, 0x30, R8 ;  /* 0x0000003000087825 */ /* 0x001fc800078e0008 */
[----:B------:R-:W-:-:S05]  /*02e0*/  IMAD.WIDE.U32 R8, R15, 0x4, R8 ;  /* 0x000000040f087825 */ /* 0x000fca00078e0008 */
[----:B------:R0:W5:Y:S01]  /*02f0*/  LDG.E R16, desc[UR6][R8.64+0x4] ;  /* 0x0000040608107981 */ /* 0x000162000c1e1900 */
[----:B------:R-:W-:-:S07]  /*0300*/  IMAD.MOV.U32 R17, RZ, RZ, RZ ;  /* 0x000000ffff117224 */ /* 0x000fce00078e00ff */
.L_x_4:
[----:B-----5:R-:W-:Y:S01]  /*0310*/  SHF.R.U32.HI R22, RZ, R17, R16 ;  /* 0x00000011ff167219 */ /* 0x020fe20000011610 */
[----:B0-----:R-:W-:-:S03]  /*0320*/  IMAD.SHL.U32 R8, R15, 0x20, RZ ;  /* 0x000000200f087824 */ /* 0x001fc600078e00ff */
[----:B------:R-:W-:Y:S01]  /*0330*/  LOP3.LUT R9, R22, 0x1, RZ, 0xc0, !PT ;  /* 0x0000000116097812 */ /* 0x000fe200078ec0ff */
[----:B------:R-:W-:-:S03]  /*0340*/  IMAD.IADD R8, R8, 0x1, R17 ;  /* 0x0000000108087824 */ /* 0x000fc600078e0211 */
[----:B------:R-:W-:Y:S01]  /*0350*/  ISETP.NE.U32.AND P0, PT, R9, 0x1, PT ;  /* 0x000000010900780c */ /* 0x000fe20003f05070 */
[----:B------:R-:W-:-:S03]  /*0360*/  IMAD R9, R8, 0x5, RZ ;  /* 0x0000000508097824 */ /* 0x000fc600078e02ff */
[----:B------:R-:W-:Y:S01]  /*0370*/  R2P PR, R22, 0x7e ;  /* 0x0000007e16007804 */ /* 0x000fe20000000000 */
[----:B------:R-:W-:-:S08]  /*0380*/  IMAD.WIDE.U32 R8, R9, 0x4, R4 ;  /* 0x0000000409087825 */ /* 0x000fd000078e0004 */
[----:B------:R-:W2:Y:S04]  /*0390*/  @!P0 LDG.E R19, desc[UR6][R8.64] ;  /* 0x0000000608138981 */ /* 0x000ea8000c1e1900 */
[----:B------:R-:W3:Y:S04]  /*03a0*/  @P1 LDG.E R21, desc[UR6][R8.64+0x14] ;  /* 0x0000140608151981 */ /* 0x000ee8000c1e1900 */
[----:B------:R-:W4:Y:S04]  /*03b0*/  @!P0 LDG.E R18, desc[UR6][R8.64+0x10] ;  /* 0x0000100608128981 */ /* 0x000f28000c1e1900 */
[----:B------:R-:W4:Y:S04]  /*03c0*/  @P2 LDG.E R23, desc[UR6][R8.64+0x28] ;  /* 0x0000280608172981 */ /* 0x000f28000c1e1900 */
[----:B------:R-:W4:Y:S04]  /*03d0*/  @P1 LDG.E R20, desc[UR6][R8.64+0x24] ;  /* 0x0000240608141981 */ /* 0x000f28000c1e1900 */
[----:B------:R-:W4:Y:S04]  /*03e0*/  @P3 LDG.E R25, desc[UR6][R8.64+0x3c] ;  /* 0x00003c0608193981 */ /* 0x000f28000c1e1900 */
[----:B------:R-:W4:Y:S04]  /*03f0*/  @P2 LDG.E R24, desc[UR6][R8.64+0x38] ;  /* 0x0000380608182981 */ /* 0x000f28000c1e1900 */
[----:B------:R-:W4:Y:S04]  /*0400*/  @P4 LDG.E R27, desc[UR6][R8.64+0x50] ;  /* 0x00005006081b4981 */ /* 0x000f28000c1e1900 */
[----:B------:R-:W4:Y:S01]  /*0410*/  @P5 LDG.E R29, desc[UR6][R8.64+0x64] ;  /* 0x00006406081d5981 */ /* 0x000f22000c1e1900 */
[----:B--2---:R-:W-:-:S03]  /*0420*/  @!P0 LOP3.LUT R14, R14, R19, RZ, 0x3c, !PT ;  /* 0x000000130e0e8212 */ /* 0x004fc600078e3cff */
[----:B------:R-:W2:Y:S01]  /*0430*/  @!P0 LDG.E R19, desc[UR6][R8.64+0x4] ;  /* 0x0000040608138981 */ /* 0x000ea2000c1e1900 */
[----:B---3--:R-:W-:-:S03]  /*0440*/  @P1 LOP3.LUT R14, R14, R21, RZ, 0x3c, !PT ;  /* 0x000000150e0e1212 */ /* 0x008fc600078e3cff */
[----:B------:R-:W3:Y:S01]  /*0450*/  @!P0 LDG.E R21, desc[UR6][R8.64+0xc] ;  /* 0x00000c0608158981 */ /* 0x000ee2000c1e1900 */
[----:B----4-:R-:W-:-:S03]  /*0460*/  @!P0 LOP3.LUT R7, R7, R18, RZ, 0x3c, !PT ;  /* 0x0000001207078212 */ /* 0x010fc600078e3cff */
[----:B------:R-:W4:Y:S01]  /*0470*/  @!P0 LDG.E R18, desc[UR6][R8.64+0x8] ;  /* 0x0000080608128981 */ /* 0x000f22000c1e1900 */
[----:B------:R-:W-:-:S03]  /*0480*/  @P2 LOP3.LUT R14, R14, R23, RZ, 0x3c, !PT ;  /* 0x000000170e0e2212 */ /* 0x000fc600078e3cff */
[----:B------:R-:W4:Y:S01]  /*0490*/  @P1 LDG.E R23, desc[UR6][R8.64+0x18] ;  /* 0x0000180608171981 */ /* 0x000f22000c1e1900 */
[----:B------:R-:W-:-:S03]  /*04a0*/  @P1 LOP3.LUT R7, R7, R20, RZ, 0x3c, !PT ;  /* 0x0000001407071212 */ /* 0x000fc600078e3cff */
[----:B------:R-:W4:Y:S01]  /*04b0*/  @P1 LDG.E R20, desc[UR6][R8.64+0x1c] ;  /* 0x00001c0608141981 */ /* 0x000f22000c1e1900 */
[----:B------:R-:W-:-:S03]  /*04c0*/  @P3 LOP3.LUT R14, R14, R25, RZ, 0x3c, !PT ;  /* 0x000000190e0e3212 */ /* 0x000fc600078e3cff */
[----:B------:R-:W4:Y:S01]  /*04d0*/  @P1 LDG.E R25, desc[UR6][R8.64+0x20] ;  /* 0x0000200608191981 */ /* 0x000f22000c1e1900 */
[----:B------:R-:W-:-:S03]  /*04e0*/  @P2 LOP3.LUT R7, R7, R24, RZ, 0x3c, !PT ;  /* 0x0000001807072212 */ /* 0x000fc600078e3cff */
[----:B------:R-:W4:Y:S01]  /*04f0*/  @P3 LDG.E R24, desc[UR6][R8.64+0x4c] ;  /* 0x00004c0608183981 */ /* 0x000f22000c1e1900 */
[----:B--2---:R-:W-:-:S03]  /*0500*/  @!P0 LOP3.LUT R2, R2, R19, RZ, 0x3c, !PT ;  /* 0x0000001302028212 */ /* 0x004fc600078e3cff */
[----:B------:R-:W2:Y:S01]  /*0510*/  @P2 LDG.E R19, desc[UR6][R8.64+0x2c] ;  /* 0x00002c0608132981 */ /* 0x000ea2000c1e1900 */
[----:B---3--:R-:W-:-:S03]  /*0520*/  @!P0 LOP3.LUT R6, R6, R21, RZ, 0x3c, !PT ;  /* 0x0000001506068212 */ /* 0x008fc600078e3cff */
[----:B------:R-:W3:Y:S01]  /*0530*/  @P2 LDG.E R21, desc[UR6][R8.64+0x34] ;  /* 0x0000340608152981 */ /* 0x000ee2000c1e1900 */
[----:B----4-:R-:W-:-:S03]  /*0540*/  @!P0 LOP3.LUT R3, R3, R18, RZ, 0x3c, !PT ;  /* 0x0000001203038212 */ /* 0x010fc600078e3cff */
[----:B------:R-:W4:Y:S01]  /*0550*/  @P2 LDG.E R18, desc[UR6][R8.64+0x30] ;  /* 0x0000300608122981 */ /* 0x000f22000c1e1900 */
        /* <DEDUP_REMOVED lines=10> */
[----:B--2---:R-:W-:-:S03]  /*0600*/  @P2 LOP3.LUT R2, R2, R19, RZ, 0x3c, !PT ;  /* 0x0000001302022212 */ /* 0x004fc600078e3cff */
[----:B------:R-:W2:Y:S01]  /*0610*/  @P4 LDG.E R19, desc[UR6][R8.64+0x54] ;  /* 0x0000540608134981 */ /* 0x000ea2000c1e1900 */
[----:B---3--:R-:W-:-:S03]  /*0620*/  @P2 LOP3.LUT R6, R6, R21, RZ, 0x3c, !PT ;  /* 0x0000001506062212 */ /* 0x008fc600078e3cff */
[----:B------:R-:W3:Y:S01]  /*0630*/  @P4 LDG.E R21, desc[UR6][R8.64+0x5c] ;  /* 0x00005c0608154981 */ /* 0x000ee2000c1e1900 */
[----:B----4-:R-:W-:-:S03]  /*0640*/  @P2 LOP3.LUT R3, R3, R18, RZ, 0x3c, !PT ;  /* 0x0000001203032212 */ /* 0x010fc600078e3cff */
        /* <DEDUP_REMOVED lines=9> */
[----:B------:R-:W-:Y:S02]  /*06e0*/  LOP3.LUT P0, RZ, R22, 0x80, RZ, 0xc0, !PT ;  /* 0x0000008016ff7812 */ /* 0x000fe4000780c0ff */
[----:B------:R-:W-:-:S04]  /*06f0*/  @P5 LOP3.LUT R14, R14, R29, RZ, 0x3c, !PT ;  /* 0x0000001d0e0e5212 */ /* 0x000fc800078e3cff */
[----:B------:R-:W-:-:S07]  /*0700*/  @P6 LOP3.LUT R14, R14, R27, RZ, 0x3c, !PT ;  /* 0x0000001b0e0e6212 */ /* 0x000fce00078e3cff */
[----:B------:R-:W4:Y:S04]  /*0710*/  @P0 LDG.E R27, desc[UR6][R8.64+0x8c] ;  /* 0x00008c06081b0981 */ /* 0x000f28000c1e1900 */
        /* <DEDUP_REMOVED lines=15> */
[----:B------:R-:W-:Y:S02]  /*0810*/  @P0 LOP3.LUT R14, R14, R27, RZ, 0x3c, !PT ;  /* 0x0000001b0e0e0212 */ /* 0x000fe400078e3cff */
[----:B--2---:R-:W-:Y:S02]  /*0820*/  @P6 LOP3.LUT R2, R2, R19, RZ, 0x3c, !PT ;  /* 0x0000001302026212 */ /* 0x004fe400078e3cff */
[----:B---3--:R-:W-:Y:S02]  /*0830*/  @P6 LOP3.LUT R6, R6, R21, RZ, 0x3c, !PT ;  /* 0x0000001506066212 */ /* 0x008fe400078e3cff */
[----:B----4-:R-:W-:Y:S02]  /*0840*/  @P6 LOP3.LUT R3, R3, R18, RZ, 0x3c, !PT ;  /* 0x0000001203036212 */ /* 0x010fe400078e3cff */
[----:B------:R-:W-:Y:S02]  /*0850*/  @P0 LOP3.LUT R2, R2, R23, RZ, 0x3c, !PT ;  /* 0x0000001702020212 */ /* 0x000fe400078e3cff */
[----:B------:R-:W-:-:S02]  /*0860*/  @P6 LOP3.LUT R7, R7, R20, RZ, 0x3c, !PT ;  /* 0x0000001407076212 */ /* 0x000fc400078e3cff */
[----:B------:R-:W-:Y:S02]  /*0870*/  @P0 LOP3.LUT R6, R6, R25, RZ, 0x3c, !PT ;  /* 0x0000001906060212 */ /* 0x000fe400078e3cff */
[----:B------:R-:W-:Y:S02]  /*0880*/  @P0 LOP3.LUT R7, R7, R26, RZ, 0x3c, !PT ;  /* 0x0000001a07070212 */ /* 0x000fe400078e3cff */
[----:B------:R-:W-:Y:S02]  /*0890*/  @P0 LOP3.LUT R3, R3, R24, RZ, 0x3c, !PT ;  /* 0x0000001803030212 */ /* 0x000fe400078e3cff */
[----:B------:R-:W-:-:S13]  /*08a0*/  R2P PR, R22.B1, 0x7f ;  /* 0x0000007f16007804 */ /* 0x000fda0000001000 */
[----:B------:R-:W2:Y:S04]  /*08b0*/  @P0 LDG.E R19, desc[UR6][R8.64+0xa0] ;  /* 0x0000a00608130981 */ /* 0x000ea8000c1e1900 */
[----:B------:R-:W3:Y:S04]  /*08c0*/  @P1 LDG.E R21, desc[UR6][R8.64+0xb4] ;  /* 0x0000b40608151981 */ /* 0x000ee8000c1e1900 */
[----:B------:R-:W4:Y:S04]  /*08d0*/  @P2 LDG.E R23, desc[UR6][R8.64+0xc8] ;  /* 0x0000c80608172981 */ /* 0x000f28000c1e1900 */
[----:B------:R-:W4:Y:S04]  /*08e0*/  @P0 LDG.E R20, desc[UR6][R8.64+0xa8] ;  /* 0x0000a80608140981 */ /* 0x000f28000c1e1900 */
[----:B------:R-:W4:Y:S04]  /*08f0*/  @P0 LDG.E R24, desc[UR6][R8.64+0xb0] ;  /* 0x0000b00608180981 */ /* 0x000f28000c1e1900 */
[----:B------:R-:W4:Y:S04]  /*0900*/  @P3 LDG.E R25, desc[UR6][R8.64+0xdc] ;  /* 0x0000dc0608193981 */ /* 0x000f28000c1e1900 */
[----:B------:R-:W4:Y:S04]  /*0910*/  @P1 LDG.E R18, desc[UR6][R8.64+0xbc] ;  /* 0x0000bc0608121981 */ /* 0x000f28000c1e1900 */
        /* <DEDUP_REMOVED lines=20> */
[----:B---3--:R-:W-:Y:S02]  /*0a60*/  @P0 LOP3.LUT R6, R6, R21, RZ, 0x3c, !PT ;  /* 0x0000001506060212 */ /* 0x008fe400078e3cff */
[----:B------:R-:W-:Y:S01]  /*0a70*/  LOP3.LUT P0, RZ, R22, 0x8000, RZ, 0xc0, !PT ;  /* 0x0000800016ff7812 */ /* 0x000fe2000780c0ff */
[----:B------:R-:W3:Y:S01]  /*0a80*/  @P2 LDG.E R21, desc[UR6][R8.64+0xcc] ;  /* 0x0000cc0608152981 */ /* 0x000ee2000c1e1900 */
[----:B----4-:R-:W-:-:S03]  /*0a90*/  @P1 LOP3.LUT R2, R2, R23, RZ, 0x3c, !PT ;  /* 0x0000001702021212 */ /* 0x010fc600078e3cff */
[----:B------:R-:W4:Y:S04]  /*0aa0*/  @P2 LDG.E R22, desc[UR6][R8.64+0xd0] ;  /* 0x0000d00608162981 */ /* 0x000f28000c1e1900 */
[----:B------:R-:W4:Y:S01]  /*0ab0*/  @P2 LDG.E R23, desc[UR6][R8.64+0xd4] ;  /* 0x0000d40608172981 */ /* 0x000f22000c1e1900 */
[----:B------:R-:W-:-:S03]  /*0ac0*/  @P1 LOP3.LUT R7, R7, R20, RZ, 0x3c, !PT ;  /* 0x0000001407071212 */ /* 0x000fc600078e3cff */
[----:B------:R-:W4:Y:S01]  /*0ad0*/  @P3 LDG.E R20, desc[UR6][R8.64+0xec] ;  /* 0x0000ec0608143981 */ /* 0x000f22000c1e1900 */
[----:B------:R-:W-:Y:S02]  /*0ae0*/  @P5 LOP3.LUT R14, R14, R29, RZ, 0x3c, !PT ;  /* 0x0000001d0e0e5212 */ /* 0x000fe400078e3cff */
[----:B------:R-:W-:Y:S01]  /*0af0*/  @P2 LOP3.LUT R7, R7, R24, RZ, 0x3c, !PT ;  /* 0x0000001807072212 */ /* 0x000fe200078e3cff */
[----:B------:R-:W4:Y:S04]  /*0b00*/  @P0 LDG.E R26, desc[UR6][R8.64+0x13c] ;  /* 0x00013c06081a0981 */ /* 0x000f28000c1e1900 */
        /* <DEDUP_REMOVED lines=9> */
[----:B------:R-:W-:Y:S02]  /*0ba0*/  @P2 LOP3.LUT R6, R6, R23, RZ, 0x3c, !PT ;  /* 0x0000001706062212 */ /* 0x000fe400078e3cff */
[----:B------:R-:W-:Y:S01]  /*0bb0*/  @P3 LOP3.LUT R3, R3, R18, RZ, 0x3c, !PT ;  /* 0x0000001203033212 */ /* 0x000fe200078e3cff */
[----:B------:R-:W4:Y:S01]  /*0bc0*/  @P4 LDG.E R23, desc[UR6][R8.64+0xfc] ;  /* 0x0000fc0608174981 */ /* 0x000f22000c1e1900 */
[----:B------:R-:W-:-:S03]  /*0bd0*/  @P3 LOP3.LUT R2, R2, R25, RZ, 0x3c, !PT ;  /* 0x0000001902023212 */ /* 0x000fc600078e3cff */
        /* <DEDUP_REMOVED lines=20> */
[----:B------:R-:W-:-:S05]  /*0d20*/  VIADD R17, R17, 0x10 ;  /* 0x0000001011117836 */ /* 0x000fca0000000000 */
[----:B------:R-:W-:Y:S02]  /*0d30*/  ISETP.NE.AND P1, PT, R17, 0x20, PT ;  /* 0x000000201100780c */ /* 0x000fe40003f25270 */
[----:B------:R-:W-:Y:S02]  /*0d40*/  @P5 LOP3.LUT R7, R7, R20, RZ, 0x3c, !PT ;  /* 0x0000001407075212 */ /* 0x000fe400078e3cff */
[----:B--2---:R-:W-:Y:S02]  /*0d50*/  @P5 LOP3.LUT R6, R6, R19, RZ, 0x3c, !PT ;  /* 0x0000001306065212 */ /* 0x004fe400078e3cff */
[----:B---3--:R-:W-:Y:S02]  /*0d60*/  @P6 LOP3.LUT R2, R2, R21, RZ, 0x3c, !PT ;  /* 0x0000001502026212 */ /* 0x008fe400078e3cff */
[----:B----4-:R-:W-:Y:S02]  /*0d70*/  @P6 LOP3.LUT R3, R3, R22, RZ, 0x3c, !PT ;  /* 0x0000001603036212 */ /* 0x010fe400078e3cff */
[----:B------:R-:W-:-:S02]  /*0d80*/  @P6 LOP3.LUT R6, R6, R23, RZ, 0x3c, !PT ;  /* 0x0000001706066212 */ /* 0x000fc400078e3cff */
[----:B------:R-:W-:Y:S02]  /*0d90*/  @P6 LOP3.LUT R7, R7, R18, RZ, 0x3c, !PT ;  /* 0x0000001207076212 */ /* 0x000fe400078e3cff */
[----:B------:R-:W-:Y:S02]  /*0da0*/  @P0 LOP3.LUT R3, R3, R24, RZ, 0x3c, !PT ;  /* 0x0000001803030212 */ /* 0x000fe400078e3cff */
[----:B------:R-:W-:Y:S02]  /*0db0*/  @P0 LOP3.LUT R2, R2, R25, RZ, 0x3c, !PT ;  /* 0x0000001902020212 */ /* 0x000fe400078e3cff */
[----:B------:R-:W-:Y:S02]  /*0dc0*/  @P0 LOP3.LUT R7, R7, R26, RZ, 0x3c, !PT ;  /* 0x0000001a07070212 */ /* 0x000fe400078e3cff */
[----:B------:R-:W-:Y:S01]  /*0dd0*/  @P0 LOP3.LUT R6, R6, R27, RZ, 0x3c, !PT ;  /* 0x0000001b06060212 */ /* 0x000fe200078e3cff */
[----:B------:R-:W-:Y:S06]  /*0de0*/  @P1 BRA `(.L_x_4) ;  /* 0xfffffff400481947 */ /* 0x000fec000383ffff */
[----:B------:R-:W-:-:S05]  /*0df0*/  VIADD R15, R15, 0x1 ;  /* 0x000000010f0f7836 */ /* 0x000fca0000000000 */
[----:B------:R-:W-:-:S13]  /*0e00*/  ISETP.NE.AND P0, PT, R15, 0x5, PT ;  /* 0x000000050f00780c */ /* 0x000fda0003f05270 */
[----:B------:R-:W-:Y:S05]  /*0e10*/  @P0 BRA `(.L_x_5) ;  /* 0xfffffff400280947 */ /* 0x000fea000383ffff */
[----:B------:R-:W0:Y:S01]  /*0e20*/  LDC.64 R8, c[0x0][0x388] ;  /* 0x0000e200ff087b82 */ /* 0x000e220000000a00 */
[----:B------:R-:W-:Y:S01]  /*0e30*/  VIADD R13, R13, 0x1 ;  /* 0x000000010d0d7836 */ /* 0x000fe20000000000 */
[----:B------:R-:W-:-:S04]  /*0e40*/  LOP3.LUT R16, R11, 0x3, RZ, 0xc0, !PT ;  /* 0x000000030b107812 */ /* 0x000fc800078ec0ff */
[----:B------:R-:W-:Y:S01]  /*0e50*/  ISETP.GE.U32.AND P0, PT, R13, R16, PT ;  /* 0x000000100d00720c */ /* 0x000fe20003f06070 */
[----:B0-----:R-:W-:-:S05]  /*0e60*/  IMAD.WIDE.U32 R8, R0, 0x30, R8 ;  /* 0x0000003000087825 */ /* 0x001fca00078e0008 */
[----:B------:R0:W-:Y:S04]  /*0e70*/  STG.E desc[UR6][R8.64+0x4], R14 ;  /* 0x0000040e08007986 */ /* 0x0001e8000c101906 */
[----:B------:R0:W-:Y:S04]  /*0e80*/  STG.E.64 desc[UR6][R8.64+0x8], R2 ;  /* 0x0000080208007986 */ /* 0x0001e8000c101b06 */
[----:B------:R0:W-:Y:S01]  /*0e90*/  STG.E.64 desc[UR6][R8.64+0x10], R6 ;  /* 0x0000100608007986 */ /* 0x0001e2000c101b06 */
[----:B------:R-:W-:Y:S05]  /*0ea0*/  @!P0 BRA `(.L_x_6) ;  /* 0xfffffff000f88947 */ /* 0x000fea000383ffff */
.L_x_3:
[----:B------:R-:W-:Y:S05]  /*0eb0*/  BSYNC.RECONVERGENT B1 ;  /* 0x0000000000017941 */ /* 0x000fea0003800200 */
.L_x_2:
[C---:B------:R-:W-:Y:S01]  /*0ec0*/  ISETP.GT.U32.AND P0, PT, R11.reuse, 0x3, PT ;  /* 0x000000030b00780c */ /* 0x040fe20003f04070 */
[----:B------:R-:W-:Y:S01]  /*0ed0*/  VIADD R10, R10, 0x1 ;  /* 0x000000010a0a7836 */ /* 0x000fe20000000000 */
[--C-:B------:R-:W-:Y:S02]  /*0ee0*/  SHF.R.U64 R11, R11, 0x2, R12.reuse ;  /* 0x000000020b0b7819 */ /* 0x100fe4000000120c */
[----:B------:R-:W-:Y:S02]  /*0ef0*/  ISETP.GT.U32.AND.EX P0, PT, R12, RZ, PT, P0 ;  /* 0x000000ff0c00720c */ /* 0x000fe40003f04100 */
[----:B------:R-:W-:-:S11]  /*0f00*/  SHF.R.U32.HI R12, RZ, 0x2, R12 ;  /* 0x00000002ff0c7819 */ /* 0x000fd6000001160c */
[----:B------:R-:W-:Y:S05]  /*0f10*/  @P0 BRA `(.L_x_7) ;  /* 0xfffffff000bc0947 */ /* 0x000fea000383ffff */
.L_x_1:
[----:B------:R-:W-:Y:S05]  /*0f20*/  BSYNC.RECONVERGENT B0 ;  /* 0x0000000000007941 */ /* 0x000fea0003800200 */
.L_x_0:
[----:B0-----:R-:W-:Y:S01]  /*0f30*/  SHF.R.U32.HI R5, RZ, 0x2, R14 ;  /* 0x00000002ff057819 */ /* 0x001fe2000001160e */
[----:B------:R-:W-:Y:S01]  /*0f40*/  IMAD.SHL.U32 R4, R7, 0x10, RZ ;  /* 0x0000001007047824 */ /* 0x000fe200078e00ff */
[----:B------:R-:W-:Y:S01]  /*0f50*/  SHF.R.U32.HI R9, RZ, 0x2, R2 ;  /* 0x00000002ff097819 */ /* 0x000fe20000011602 */
[----:B------:R-:W-:Y:S01]  /*0f60*/  IMAD.MOV.U32 R23, RZ, RZ, 0x2f800000 ;  /* 0x2f800000ff177424 */ /* 0x000fe200078e00ff */
[----:B------:R-:W-:Y:S01]  /*0f70*/  LOP3.LUT R5, R5, R14, RZ, 0x3c, !PT ;  /* 0x0000000e05057212 */ /* 0x000fe200078e3cff */
[----:B------:R-:W-:Y:S01]  /*0f80*/  IMAD.MOV.U32 R22, RZ, RZ, 0x319e49d4 ;  /* 0x319e49d4ff167424 */ /* 0x000fe200078e00ff */
[----:B------:R-:W-:Y:S01]  /*0f90*/  LOP3.LUT R9, R9, R2, RZ, 0x3c, !PT ;  /* 0x0000000209097212 */ /* 0x000fe200078e3cff */
[----:B------:R-:W-:Y:S02]  /*0fa0*/  UMOV UR4, URZ ;  /* 0x000000ff00047c82 */ /* 0x000fe40008000000 */
[----:B------:R-:W-:-:S05]  /*0fb0*/  IMAD.SHL.U32 R8, R5, 0x2, RZ ;  /* 0x0000000205087824 */ /* 0x000fca00078e00ff */
[----:B------:R-:W-:Y:S01]  /*0fc0*/  LOP3.LUT R4, R5, R8, R4, 0x96, !PT ;  /* 0x0000000805047212 */ /* 0x000fe200078e9604 */
[----:B------:R-:W-:-:S03]  /*0fd0*/  IMAD.SHL.U32 R5, R9, 0x2, RZ ;  /* 0x0000000209057824 */ /* 0x000fc600078e00ff */
[----:B------:R-:W-:-:S05]  /*0fe0*/  LOP3.LUT R4, R4, R7, RZ, 0x3c, !PT ;  /* 0x0000000704047212 */ /* 0x000fca00078e3cff */
[----:B------:R-:W-:-:S05]  /*0ff0*/  IMAD.SHL.U32 R2, R4, 0x10, RZ ;  /* 0x0000001004027824 */ /* 0x000fca00078e00ff */
[----:B------:R-:W-:Y:S02]  /*1000*/  LOP3.LUT R5, R9, R5, R2, 0x96, !PT ;  /* 0x0000000509057212 */ /* 0x000fe400078e9602 */
[----:B------:R-:W0:Y:S02]  /*1010*/  LDC.64 R8, c[0x0][0x388] ;  /* 0x0000e200ff087b82 */ /* 0x000e240000000a00 */
[----:B------:R-:W-:-:S05]  /*1020*/  LOP3.LUT R5, R5, R4, RZ, 0x3c, !PT ;  /* 0x0000000405057212 */ /* 0x000fca00078e3cff */
[----:B------:R-:W-:-:S05]  /*1030*/  VIADD R2, R5, 0x31a3d199 ;  /* 0x31a3d19905027836 */ /* 0x000fca0000000000 */
[----:B------:R-:W-:Y:S01]  /*1040*/  I2FP.F32.U32 R10, R2 ;  /* 0x00000002000a7245 */ /* 0x000fe20000201000 */
[----:B------:R-:W-:-:S04]  /*1050*/  VIADD R2, R4, 0x319e49d4 ;  /* 0x319e49d404027836 */ /* 0x000fc80000000000 */
[----:B------:R-:W-:Y:S01]  /*1060*/  FFMA R14, R10, R23, 1.1641532182693481445e-10 ;  /* 0x2f0000000a0e7423 */ /* 0x000fe20000000017 */
[----:B------:R-:W-:-:S03]  /*1070*/  I2FP.F32.U32 R2, R2 ;  /* 0x0000000200027245 */ /* 0x000fc60000201000 */
[----:B------:R-:W1:Y:S02]  /*1080*/  F2F.F64.F32 R12, R14 ;  /* 0x0000000e000c7310 */ /* 0x000e640000201800 */
[----:B------:R-:W-:Y:S01]  /*1090*/  FFMA R10, R2, R23, 1.1641532182693481445e-10 ;  /* 0x2f000000020a7423 */ /* 0x000fe20000000017 */
[----:B0-----:R-:W-:-:S05]  /*10a0*/  IMAD.WIDE.U32 R8, R0, 0x30, R8 ;  /* 0x0000003000087825 */ /* 0x001fca00078e0008 */
[----:B------:R-:W0:Y:S01]  /*10b0*/  F2F.F64.F32 R10, R10 ;  /* 0x0000000a000a7310 */ /* 0x000e220000201800 */
[----:B------:R2:W-:Y:S04]  /*10c0*/  STG.E.64 desc[UR6][R8.64+0x18], RZ ;  /* 0x000018ff08007986 */ /* 0x0005e8000c101b06 */
[----:B------:R2:W-:Y:S01]  /*10d0*/  STG.E desc[UR6][R8.64+0x20], RZ ;  /* 0x000020ff08007986 */ /* 0x0005e2000c101906 */
[----:B-1----:R-:W-:-:S03]  /*10e0*/  DMUL R12, R12, R12 ;  /* 0x0000000c0c0c7228 */ /* 0x002fc60000000000 */
[----:B------:R2:W-:Y:S05]  /*10f0*/  STG.E.64 desc[UR6][R8.64+0x28], RZ ;  /* 0x000028ff08007986 */ /* 0x0005ea000c101b06 */
[----:B0-----:R-:W-:-:S08]  /*1100*/  DFMA R12, R10, R10, R12 ;  /* 0x0000000a0a0c722b */ /* 0x001fd0000000000c */
[----:B------:R-:W-:-:S06]  /*1110*/  DSETP.GTU.AND P0, PT, R12, 1, PT ;  /* 0x3ff000000c00742a */ /* 0x000fcc0003f0c000 */
[----:B--2---:R-:W-:-:S08]  /*1120*/  SEL R2, RZ, 0x1, P0 ;  /* 0x00000001ff027807 */ /* 0x004fd00000000000 */
.L_x_8:
[----:B------:R-:W-:Y:S01]  /*1130*/  SHF.R.U32.HI R10, RZ, 0x2, R3 ;  /* 0x00000002ff0a7819 */ /* 0x000fe20000011603 */
[----:B------:R-:W-:Y:S01]  /*1140*/  UIADD3 UR4, UPT, UPT, UR4, 0x4, URZ ;  /* 0x0000000404047890 */ /* 0x000fe2000fffe0ff */
[----:B------:R-:W-:Y:S02]  /*1150*/  SHF.R.U32.HI R13, RZ, 0x2, R6 ;  /* 0x00000002ff0d7819 */ /* 0x000fe40000011606 */
[----:B------:R-:W-:Y:S01]  /*1160*/  LOP3.LUT R10, R10, R3, RZ, 0x3c, !PT ;  /* 0x000000030a0a7212 */ /* 0x000fe200078e3cff */
[----:B------:R-:W-:Y:S01]  /*1170*/  IMAD.SHL.U32 R3, R5, 0x10, RZ ;  /* 0x0000001005037824 */ /* 0x000fe200078e00ff */
[----:B------:R-:W-:Y:S01]  /*1180*/  LOP3.LUT R6, R13, R6, RZ, 0x3c, !PT ;  /* 0x000000060d067212 */ /* 0x000fe200078e3cff */
[----:B------:R-:W-:Y:S01]  /*1190*/  UISETP.NE.AND UP0, UPT, UR4, 0x111110, UPT ;  /* 0x001111100400788c */ /* 0x000fe2000bf05270 */
[----:B------:R-:W-:Y:S01]  /*11a0*/  SHF.R.U32.HI R12, RZ, 0x2, R7 ;  /* 0x00000002ff0c7819 */ /* 0x000fe20000011607 */
[----:B------:R-:W-:-:S03]  /*11b0*/  IMAD.SHL.U32 R11, R10, 0x2, RZ ;  /* 0x000000020a0b7824 */ /* 0x000fc600078e00ff */
[----:B------:R-:W-:Y:S02]  /*11c0*/  LOP3.LUT R12, R12, R7, RZ, 0x3c, !PT ;  /* 0x000000070c0c7212 */ /* 0x000fe400078e3cff */
[----:B------:R-:W-:Y:S02]  /*11d0*/  LOP3.LUT R10, R10, R11, R3, 0x96, !PT ;  /* 0x0000000b0a0a7212 */ /* 0x000fe400078e9603 */
[----:B------:R-:W-:Y:S02]  /*11e0*/  SHF.R.U32.HI R11, RZ, 0x2, R4 ;  /* 0x00000002ff0b7819 */ /* 0x000fe40000011604 */
[----:B------:R-:W-:Y:S01]  /*11f0*/  LOP3.LUT R13, R10, R5, RZ, 0x3c, !PT ;  /* 0x000000050a0d7212 */ /* 0x000fe200078e3cff */
[----:B------:R-:W-:Y:S01]  /*1200*/  IMAD.SHL.U32 R10, R6, 0x2, RZ ;  /* 0x00000002060a7824 */ /* 0x000fe200078e00ff */
[----:B------:R-:W-:-:S03]  /*1210*/  LOP3.LUT R4, R11, R4, RZ, 0x3c, !PT ;  /* 0x000000040b047212 */ /* 0x000fc600078e3cff */
[----:B------:R-:W-:-:S05]  /*1220*/  IMAD.SHL.U32 R3, R13, 0x10, RZ ;  /* 0x000000100d037824 */ /* 0x000fca00078e00ff */
[----:B------:R-:W-:Y:S01]  /*1230*/  LOP3.LUT R10, R6, R10, R3, 0x96, !PT ;  /* 0x0000000a060a7212 */ /* 0x000fe200078e9603 */
[----:B------:R-:W-:-:S03]  /*1240*/  IMAD.SHL.U32 R6, R12, 0x2, RZ ;  /* 0x000000020c067824 */ /* 0x000fc600078e00ff */
[----:B------:R-:W-:Y:S02]  /*1250*/  LOP3.LUT R7, R10, R13, RZ, 0x3c, !PT ;  /* 0x0000000d0a077212 */ /* 0x000fe400078e3cff */
[----:B------:R-:W-:Y:S02]  /*1260*/  SHF.R.U32.HI R10, RZ, 0x2, R5 ;  /* 0x00000002ff0a7819 */ /* 0x000fe40000011605 */
[----:B------:R-:W-:Y:S01]  /*1270*/  SHF.R.U32.HI R18, RZ, 0x2, R7 ;  /* 0x00000002ff127819 */ /* 0x000fe20000011607 */
[----:B------:R-:W-:Y:S01]  /*1280*/  IMAD.SHL.U32 R3, R7, 0x10, RZ ;  /* 0x0000001007037824 */ /* 0x000fe200078e00ff */
[----:B------:R-:W-:Y:S02]  /*1290*/  LOP3.LUT R10, R10, R5, RZ, 0x3c, !PT ;  /* 0x000000050a0a7212 */ /* 0x000fe400078e3cff */
[----:B------:R-:W-:Y:S02]  /*12a0*/  LOP3.LUT R18, R18, R7, RZ, 0x3c, !PT ;  /* 0x0000000712127212 */ /* 0x000fe400078e3cff */
[----:B------:R-:W-:-:S02]  /*12b0*/  LOP3.LUT R6, R12, R6, R3, 0x96, !PT ;  /* 0x000000060c067212 */ /* 0x000fc400078e9603 */
[----:B------:R-:W-:Y:S02]  /*12c0*/  SHF.R.U32.HI R12, RZ, 0x2, R13 ;  /* 0x00000002ff0c7819 */ /* 0x000fe4000001160d */
[----:B------:R-:W-:Y:S01]  /*12d0*/  LOP3.LUT R11, R6, R7, RZ, 0x3c, !PT ;  /* 0x00000007060b7212 */ /* 0x000fe200078e3cff */
[----:B------:R-:W-:Y:S01]  /*12e0*/  IMAD.SHL.U32 R6, R4, 0x2, RZ ;  /* 0x0000000204067824 */ /* 0x000fe200078e00ff */
[----:B------:R-:W-:Y:S02]  /*12f0*/  LOP3.LUT R14, R12, R13, RZ, 0x3c, !PT ;  /* 0x0000000d0c0e7212 */ /* 0x000fe400078e3cff */
[----:B------:R-:W-:Y:S01]  /*1300*/  SHF.R.U32.HI R20, RZ, 0x2, R11 ;  /* 0x00000002ff147819 */ /* 0x000fe2000001160b */
[----:B------:R-:W-:Y:S02]  /*1310*/  IMAD.SHL.U32 R3, R11, 0x10, RZ ;  /* 0x000000100b037824 */ /* 0x000fe400078e00ff */
[----:B------:R-:W-:-:S03]  /*1320*/  IMAD.SHL.U32 R16, R14, 0x2, RZ ;  /* 0x000000020e107824 */ /* 0x000fc600078e00ff */
[----:B------:R-:W-:Y:S02]  /*1330*/  LOP3.LUT R6, R4, R6, R3, 0x96, !PT ;  /* 0x0000000604067212 */ /* 0x000fe400078e9603 */
[----:B------:R-:W-:Y:S02]  /*1340*/  IADD3 R4, PT, PT, R22, 0xb0f8a, R13 ;  /* 0x000b0f8a16047810 */ /* 0x000fe40007ffe00d */
[----:B------:R-:W-:Y:S01]  /*1350*/  LOP3.LUT R3, R6, R11, RZ, 0x3c, !PT ;  /* 0x0000000b06037212 */ /* 0x000fe200078e3cff */
[----:B------:R-:W-:Y:S01]  /*1360*/  IMAD.SHL.U32 R6, R10, 0x2, RZ ;  /* 0x000000020a067824 */ /* 0x000fe200078e00ff */
[----:B------:R-:W-:-:S03]  /*1370*/  I2FP.F32.U32 R4, R4 ;  /* 0x0000000400047245 */ /* 0x000fc60000201000 */
[----:B------:R-:W-:Y:S02]  /*1380*/  IMAD.SHL.U32 R5, R3, 0x10, RZ ;  /* 0x0000001003057824 */ /* 0x000fe400078e00ff */
[----:B------:R-:W-:-:S03]  /*1390*/  FFMA R4, R4, R23, 1.1641532182693481445e-10 ;  /* 0x2f00000004047423 */ /* 0x000fc60000000017 */
[----:B------:R-:W-:Y:S01]  /*13a0*/  LOP3.LUT R6, R10, R6, R5, 0x96, !PT ;  /* 0x000000060a067212 */ /* 0x000fe200078e9605 */
[----:B------:R0:W-:Y:S01]  /*13b0*/  F2F.F64.F32 R12, R4 ;  /* 0x00000004000c7310 */ /* 0x0001e20000201800 */
[----:B------:R-:W-:Y:S02]  /*13c0*/  IADD3 R5, PT, PT, R22, 0x10974f, R7 ;  /* 0x0010974f16057810 */ /* 0x000fe40007ffe007 */
[----:B------:R-:W-:Y:S02]  /*13d0*/  LOP3.LUT R6, R6, R3, RZ, 0x3c, !PT ;  /* 0x0000000306067212 */ /* 0x000fe400078e3cff */
[----:B------:R-:W-:Y:S02]  /*13e0*/  I2FP.F32.U32 R10, R5 ;  /* 0x00000005000a7245 */ /* 0x000fe40000201000 */
[----:B------:R-:W-:Y:S01]  /*13f0*/  IADD3 R5, PT, PT, R22, 0x161f14, R11 ;  /* 0x00161f1416057810 */ /* 0x000fe20007ffe00b */
[----:B------:R-:W-:Y:S01]  /*1400*/  IMAD.SHL.U32 R15, R6, 0x10, RZ ;  /* 0x00000010060f7824 */ /* 0x000fe200078e00ff */
[----:B0-----:R-:W-:-:S04]  /*1410*/  IADD3 R4, PT, PT, R22, 0x1ba6d9, R3 ;  /* 0x001ba6d916047810 */ /* 0x001fc80007ffe003 */
[----:B------:R-:W-:Y:S01]  /*1420*/  LOP3.LUT R15, R14, R16, R15, 0x96, !PT ;  /* 0x000000100e0f7212 */ /* 0x000fe200078e960f */
[----:B------:R-:W-:Y:S01]  /*1430*/  FFMA R16, R10, R23, 1.1641532182693481445e-10 ;  /* 0x2f0000000a107423 */ /* 0x000fe20000000017 */
[----:B------:R-:W-:Y:S01]  /*1440*/  I2FP.F32.U32 R10, R5 ;  /* 0x00000005000a7245 */ /* 0x000fe20000201000 */
[----:B------:R-:W-:Y:S01]  /*1450*/  IMAD.SHL.U32 R14, R18, 0x2, RZ ;  /* 0x00000002120e7824 */ /* 0x000fe200078e00ff */
[----:B------:R-:W-:Y:S02]  /*1460*/  LOP3.LUT R7, R15, R6, RZ, 0x3c, !PT ;  /* 0x000000060f077212 */ /* 0x000fe400078e3cff */
[----:B------:R-:W-:Y:S01]  /*1470*/  LOP3.LUT R15, R20, R11, RZ, 0x3c, !PT ;  /* 0x0000000b140f7212 */ /* 0x000fe200078e3cff */
[----:B------:R-:W0:Y:S01]  /*1480*/  F2F.F64.F32 R16, R16 ;  /* 0x0000001000107310 */ /* 0x000e220000201800 */
[----:B------:R-:W-:Y:S01]  /*1490*/  FFMA R10, R10, R23, 1.1641532182693481445e-10 ;  /* 0x2f0000000a0a7423 */ /* 0x000fe20000000017 */
[----:B------:R-:W-:Y:S02]  /*14a0*/  IMAD.SHL.U32 R5, R7, 0x10, RZ ;  /* 0x0000001007057824 */ /* 0x000fe400078e00ff */
[----:B------:R-:W-:-:S03]  /*14b0*/  IMAD.SHL.U32 R19, R15, 0x2, RZ ;  /* 0x000000020f137824 */ /* 0x000fc600078e00ff */
[----:B------:R-:W-:Y:S01]  /*14c0*/  LOP3.LUT R18, R18, R14, R5, 0x96, !PT ;  /* 0x0000000e12127212 */ /* 0x000fe200078e9605 */
[----:B------:R-:W-:Y:S01]  /*14d0*/  F2F.F64.F32 R10, R10 ;  /* 0x0000000a000a7310 */ /* 0x000fe20000201800 */
[----:B------:R-:W-:Y:S02]  /*14e0*/  I2FP.F32.U32 R14, R4 ;  /* 0x00000004000e7245 */ /* 0x000fe40000201000 */
[----:B------:R-:W-:Y:S02]  /*14f0*/  LOP3.LUT R4, R18, R7, RZ, 0x3c, !PT ;  /* 0x0000000712047212 */ /* 0x000fe400078e3cff */
[----:B------:R-:W-:Y:S01]  /*1500*/  IADD3 R5, PT, PT, R22, 0x26b663, R7 ;  /* 0x0026b66316057810 */ /* 0x000fe20007ffe007 */
[----:B------:R-:W-:Y:S01]  /*1510*/  FFMA R20, R14, R23, 1.1641532182693481445e-10 ;  /* 0x2f0000000e147423 */ /* 0x000fe20000000017 */
[----:B0-----:R-:W-:Y:S01]  /*1520*/  DMUL R16, R16, R16 ;  /* 0x0000001010107228 */ /* 0x001fe20000000000 */
[----:B------:R-:W-:Y:S01]  /*1530*/  IMAD.SHL.U32 R14, R4, 0x10, RZ ;  /* 0x00000010040e7824 */ /* 0x000fe200078e00ff */
[----:B------:R-:W-:-:S03]  /*1540*/  I2FP.F32.U32 R18, R5 ;  /* 0x0000000500127245 */ /* 0x000fc60000201000 */
[----:B------:R-:W0:Y:S01]  /*1550*/  F2F.F64.F32 R20, R20 ;  /* 0x0000001400147310 */ /* 0x000e220000201800 */
[----:B------:R-:W-:Y:S01]  /*1560*/  LOP3.LUT R19, R15, R19, R14, 0x96, !PT ;  /* 0x000000130f137212 */ /* 0x000fe200078e960e */
[-C--:B------:R-:W-:Y:S01]  /*1570*/  FFMA R15, R18, R23.reuse, 1.1641532182693481445e-10 ;  /* 0x2f000000120f7423 */ /* 0x080fe20000000017 */
[C---:B------:R-:W-:Y:S01]  /*1580*/  IADD3 R14, PT, PT, R22.reuse, 0x212e9e, R6 ;  /* 0x00212e9e160e7810 */ /* 0x040fe20007ffe006 */
[----:B------:R-:W-:Y:S01]  /*1590*/  VIADD R22, R22, 0x2c3e28 ;  /* 0x002c3e2816167836 */ /* 0x000fe20000000000 */
[----:B------:R-:W-:Y:S01]  /*15a0*/  LOP3.LUT R5, R19, R4, RZ, 0x3c, !PT ;  /* 0x0000000413057212 */ /* 0x000fe200078e3cff */
[----:B------:R-:W-:Y:S01]  /*15b0*/  DFMA R16, R12, R12, R16 ;  /* 0x0000000c0c10722b */ /* 0x000fe20000000010 */
[----:B------:R-:W-:Y:S01]  /*15c0*/  I2FP.F32.U32 R18, R14 ;  /* 0x0000000e00127245 */ /* 0x000fe20000201000 */
[C---:B------:R-:W-:Y:S01]  /*15d0*/  IMAD.IADD R24, R22.reuse, 0x1, R4 ;  /* 0x0000000116187824 */ /* 0x040fe200078e0204 */
[----:B------:R-:W-:Y:S01]  /*15e0*/  IADD3 R19, PT, PT, R22, 0x587c5, R5 ;  /* 0x000587c516137810 */ /* 0x000fe20007ffe005 */
[----:B------:R-:W1:Y:S02]  /*15f0*/  F2F.F64.F32 R14, R15 ;  /* 0x0000000f000e7310 */ /* 0x000e640000201800 */
[----:B------:R-:W-:Y:S01]  /*1600*/  FFMA R18, R18, R23, 1.1641532182693481445e-10 ;  /* 0x2f00000012127423 */ /* 0x000fe20000000017 */
[----:B------:R-:W-:Y:S01]  /*1610*/  I2FP.F32.U32 R26, R19 ;  /* 0x00000013001a7245 */ /* 0x000fe20000201000 */
[----:B------:R-:W-:Y:S01]  /*1620*/  DSETP.GTU.AND P0, PT, R16, 1, PT ;  /* 0x3ff000001000742a */ /* 0x000fe20003f0c000 */
[----:B------:R-:W-:Y:S01]  /*1630*/  I2FP.F32.U32 R24, R24 ;  /* 0x0000001800187245 */ /* 0x000fe20000201000 */
[----:B0-----:R-:W-:Y:S01]  /*1640*/  DMUL R20, R20, R20 ;  /* 0x0000001414147228 */ /* 0x001fe20000000000 */
[----:B------:R-:W-:-:S02]  /*1650*/  VIADD R16, R2, 0x1 ;  /* 0x0000000102107836 */ /* 0x000fc40000000000 */
[-C--:B------:R-:W-:Y:S01]  /*1660*/  FFMA R26, R26, R23.reuse, 1.1641532182693481445e-10 ;  /* 0x2f0000001a1a7423 */ /* 0x080fe20000000017 */
[----:B------:R-:W0:Y:S04]  /*1670*/  F2F.F64.F32 R18, R18 ;  /* 0x0000001200127310 */ /* 0x000e280000201800 */
[----:B------:R-:W-:Y:S01]  /*1680*/  DFMA R20, R10, R10, R20 ;  /* 0x0000000a0a14722b */ /* 0x000fe20000000014 */
[----:B------:R-:W-:-:S03]  /*1690*/  FFMA R10, R24, R23, 1.1641532182693481445e-10 ;  /* 0x2f000000180a7423 */ /* 0x000fc60000000017 */
[----:B------:R-:W2:Y:S01]  /*16a0*/  F2F.F64.F32 R12, R26 ;  /* 0x0000001a000c7310 */ /* 0x000ea20000201800 */
[----:B-1----:R-:W-:Y:S01]  /*16b0*/  DMUL R14, R14, R14 ;  /* 0x0000000e0e0e7228 */ /* 0x002fe20000000000 */
[----:B------:R-:W-:Y:S02]  /*16c0*/  @P0 IMAD.MOV R16, RZ, RZ, R2 ;  /* 0x000000ffff100224 */ /* 0x000fe400078e0202 */
[----:B------:R-:W-:Y:S02]  /*16d0*/  DSETP.GTU.AND P1, PT, R20, 1, PT ;  /* 0x3ff000001400742a */ /* 0x000fe40003f2c000 */
[----:B------:R-:W-:Y:S02]  /*16e0*/  VIADD R2, R16, 0x1 ;  /* 0x0000000110027836 */ /* 0x000fe40000000000 */
[----:B------:R-:W1:Y:S01]  /*16f0*/  F2F.F64.F32 R10, R10 ;  /* 0x0000000a000a7310 */ /* 0x000e620000201800 */
[----:B0-----:R-:W-:Y:S02]  /*1700*/  DFMA R14, R18, R18, R14 ;  /* 0x00000012120e722b */ /* 0x001fe4000000000e */
[----:B--2---:R-:W-:-:S06]  /*1710*/  DMUL R12, R12, R12 ;  /* 0x0000000c0c0c7228 */ /* 0x004fcc0000000000 */
[----:B------:R-:W-:Y:S01]  /*1720*/  DSETP.GTU.AND P0, PT, R14, 1, PT ;  /* 0x3ff000000e00742a */ /* 0x000fe20003f0c000 */
[----:B------:R-:W-:Y:S01]  /*1730*/  @P1 IMAD.MOV R2, RZ, RZ, R16 ;  /* 0x000000ffff021224 */ /* 0x000fe200078e0210 */
[----:B-1----:R-:W-:-:S03]  /*1740*/  DFMA R12, R10, R10, R12 ;  /* 0x0000000a0a0c722b */ /* 0x002fc6000000000c */
[----:B------:R-:W-:-:S05]  /*1750*/  VIADD R10, R2, 0x1 ;  /* 0x00000001020a7836 */ /* 0x000fca0000000000 */
[----:B------:R-:W-:-:S04]  /*1760*/  DSETP.GTU.AND P1, PT, R12, 1, PT ;  /* 0x3ff000000c00742a */ /* 0x000fc80003f2c000 */
[----:B------:R-:W-:-:S04]  /*1770*/  @P0 IMAD.MOV R10, RZ, RZ, R2 ;  /* 0x000000ffff0a0224 */ /* 0x000fc800078e0202 */
[----:B------:R-:W-:-:S06]  /*1780*/  VIADD R2, R10, 0x1 ;  /* 0x000000010a027836 */ /* 0x000fcc0000000000 */
[----:B------:R-:W-:Y:S01]  /*1790*/  @P1 IMAD.MOV R2, RZ, RZ, R10 ;  /* 0x000000ffff021224 */ /* 0x000fe200078e020a */
[----:B------:R-:W-:Y:S06]  /*17a0*/  BRA.U UP0, `(.L_x_8) ;  /* 0xfffffff900607547 */ /* 0x000fec000b83ffff */
[----:B------:R-:W0:Y:S01]  /*17b0*/  MUFU.RCP64H R11, 1118481 ;  /* 0x41311111000b7908 */ /* 0x000e220000001800 */
[----:B------:R-:W-:Y:S01]  /*17c0*/  IMAD.MOV.U32 R14, RZ, RZ, 0x0 ;  /* 0x00000000ff0e7424 */ /* 0x000fe200078e00ff */
[----:B------:R-:W-:Y:S01]  /*17d0*/  I2FP.F32.U32 R2, R2 ;  /* 0x0000000200027245 */ /* 0x000fe20000201000 */
[----:B------:R-:W-:Y:S01]  /*17e0*/  IMAD.MOV.U32 R15, RZ, RZ, 0x41311111 ;  /* 0x41311111ff0f7424 */ /* 0x000fe200078e00ff */
[----:B------:R1:W-:Y:S01]  /*17f0*/  STG.E.64 desc[UR6][R8.64+0x8], R6 ;  /* 0x0000080608007986 */ /* 0x0003e2000c101b06 */
[----:B------:R-:W-:Y:S01]  /*1800*/  IMAD.MOV.U32 R10, RZ, RZ, 0x1 ;  /* 0x00000001ff0a7424 */ /* 0x000fe200078e00ff */
[----:B------:R-:W-:Y:S01]  /*1810*/  BSSY.RECONVERGENT B0, `(.L_x_9) ;  /* 0x0000015000007945 */ /* 0x000fe20003800200 */
[----:B------:R-:W-:Y:S01]  /*1820*/  IMAD.MOV.U32 R19, RZ, RZ, R3 ;  /* 0x000000ffff137224 */ /* 0x000fe200078e0003 */
[----:B------:R1:W-:Y:S01]  /*1830*/  STG.E.64 desc[UR6][R8.64+0x10], R4 ;  /* 0x0000100408007986 */ /* 0x0003e2000c101b06 */
[----:B------:R-:W-:-:S05]  /*1840*/  IMAD.MOV.U32 R18, RZ, RZ, -0x9790bc7 ;  /* 0xf686f439ff127424 */ /* 0x000fca00078e00ff */
[----:B------:R1:W-:Y:S01]  /*1850*/  STG.E.64 desc[UR6][R8.64], R18 ;  /* 0x0000001208007986 */ /* 0x0003e2000c101b06 */
[----:B0-----:R-:W-:-:S08]  /*1860*/  DFMA R12, R10, -R14, 1 ;  /* 0x3ff000000a0c742b */ /* 0x001fd0000000080e */
[----:B------:R-:W-:-:S08]  /*1870*/  DFMA R12, R12, R12, R12 ;  /* 0x0000000c0c0c722b */ /* 0x000fd0000000000c */
[----:B------:R-:W-:Y:S01]  /*1880*/  DFMA R12, R10, R12, R10 ;  /* 0x0000000c0a0c722b */ /* 0x000fe2000000000a */
[----:B------:R-:W-:-:S07]  /*1890*/  FMUL R10, R2, 4 ;  /* 0x40800000020a7820 */ /* 0x000fce0000400000 */
[C---:B------:R-:W-:Y:S01]  /*18a0*/  DFMA R14, R12.reuse, -R14, 1 ;  /* 0x3ff000000c0e742b */ /* 0x040fe2000000080e */
[----:B------:R-:W0:Y:S07]  /*18b0*/  F2F.F64.F32 R10, R10 ;  /* 0x0000000a000a7310 */ /* 0x000e2e0000201800 */
[----:B------:R-:W-:-:S08]  /*18c0*/  DFMA R14, R12, R14, R12 ;  /* 0x0000000e0c0e722b */ /* 0x000fd0000000000c */
[----:B0-----:R-:W-:Y:S01]  /*18d0*/  DMUL R12, R10, R14 ;  /* 0x0000000e0a0c7228 */ /* 0x001fe20000000000 */
[----:B------:R-:W-:-:S07]  /*18e0*/  FSETP.GEU.AND P1, PT, |R11|, 6.5827683646048100446e-37, PT ;  /* 0x036000000b00780b */ /* 0x000fce0003f2e200 */
[----:B------:R-:W-:-:S08]  /*18f0*/  DFMA R16, R12, -1118481, R10 ;  /* 0xc13111110c10782b */ /* 0x000fd0000000000a */
[----:B------:R-:W-:-:S10]  /*1900*/  DFMA R2, R14, R16, R12 ;  /* 0x000000100e02722b */ /* 0x000fd4000000000c */
[----:B------:R-:W-:-:S05]  /*1910*/  FFMA R12, RZ, 11.066666603088378906, R3 ;  /* 0x41311111ff0c7823 */ /* 0x000fca0000000003 */
[----:B------:R-:W-:-:S13]  /*1920*/  FSETP.GT.AND P0, PT, |R12|, 1.469367938527859385e-39, PT ;  /* 0x001000000c00780b */ /* 0x000fda0003f04200 */
[----:B-1----:R-:W-:Y:S05]  /*1930*/  @P0 BRA P1, `(.L_x_10) ;  /* 0x0000000000080947 */ /* 0x002fea0000800000 */
[----:B------:R-:W-:-:S07]  /*1940*/  MOV R4, 0x1960 ;  /* 0x0000196000047802 */ /* 0x000fce0000000f00 */
[----:B------:R-:W-:Y:S05]  /*1950*/  CALL.REL.NOINC `($__internal_0_$__cuda_sm20_div_rn_f64_full) ;  /* 0x0000000000187944 */ /* 0x000fea0003c00000 */
.L_x_10:
[----:B------:R-:W-:Y:S05]  /*1960*/  BSYNC.RECONVERGENT B0 ;  /* 0x0000000000007941 */ /* 0x000fea0003800200 */
.L_x_9:
[----:B------:R-:W0:Y:S02]  /*1970*/  LDCU.64 UR4, c[0x0][0x380] ;  /* 0x00007000ff0477ac */ /* 0x000e240008000a00 */
[----:B0-----:R-:W-:-:S04]  /*1980*/  LEA R4, P0, R0, UR4, 0x3 ;  /* 0x0000000400047c11 */ /* 0x001fc8000f8018ff */
[----:B------:R-:W-:-:S05]  /*1990*/  LEA.HI.X R5, R0, UR5, RZ, 0x3, P0 ;  /* 0x0000000500057c11 */ /* 0x000fca00080f1cff */
[----:B------:R-:W-:Y:S01]  /*19a0*/  STG.E.64 desc[UR6][R4.64], R2 ;  /* 0x0000000204007986 */ /* 0x000fe2000c101b06 */
[----:B------:R-:W-:Y:S05]  /*19b0*/  EXIT ;  /* 0x000000000000794d */ /* 0x000fea0003800000 */
        .weak           $__internal_0_$__cuda_sm20_div_rn_f64_full
        .type           $__internal_0_$__cuda_sm20_div_rn_f64_full,@function
        .size           $__internal_0_$__cuda_sm20_div_rn_f64_full,(.L_x_86 - $__internal_0_$__cuda_sm20_div_rn_f64_full)
$__internal_0_$__cuda_sm20_div_rn_f64_full:
[----:B------:R-:W-:Y:S01]  /*19c0*/  IMAD.MOV.U32 R3, RZ, RZ, 0x3ff11111 ;  /* 0x3ff11111ff037424 */ /* 0x000fe200078e00ff */
[C---:B------:R-:W-:Y:S01]  /*19d0*/  FSETP.GEU.AND P1, PT, |R11|.reuse, 1.469367938527859385e-39, PT ;  /* 0x001000000b00780b */ /* 0x040fe20003f2e200 */
[----:B------:R-:W-:Y:S01]  /*19e0*/  IMAD.MOV.U32 R2, RZ, RZ, 0x0 ;  /* 0x00000000ff027424 */ /* 0x000fe200078e00ff */
[----:B------:R-:W-:Y:S01]  /*19f0*/  LOP3.LUT R5, R11, 0x7ff00000, RZ, 0xc0, !PT ;  /* 0x7ff000000b057812 */ /* 0x000fe200078ec0ff */
[----:B------:R-:W0:Y:S01]  /*1a00*/  MUFU.RCP64H R7, R3 ;  /* 0x0000000300077308 */ /* 0x000e220000001800 */
[----:B------:R-:W-:Y:S01]  /*1a10*/  IMAD.MOV.U32 R6, RZ, RZ, 0x1 ;  /* 0x00000001ff067424 */ /* 0x000fe200078e00ff */
[----:B------:R-:W-:Y:S01]  /*1a20*/  BSSY.RECONVERGENT B1, `(.L_x_11) ;  /* 0x0000045000017945 */ /* 0x000fe20003800200 */
[----:B------:R-:W-:Y:S01]  /*1a30*/  IMAD.MOV.U32 R13, RZ, RZ, 0x1ca00000 ;  /* 0x1ca00000ff0d7424 */ /* 0x000fe200078e00ff */
[----:B------:R-:W-:Y:S01]  /*1a40*/  ISETP.GE.U32.AND P0, PT, R5, 0x41300000, PT ;  /* 0x413000000500780c */ /* 0x000fe20003f06070 */
[----:B------:R-:W-:Y:S02]  /*1a50*/  IMAD.MOV.U32 R18, RZ, RZ, R5 ;  /* 0x000000ffff127224 */ /* 0x000fe400078e0005 */
[----:B------:R-:W-:Y:S01]  /*1a60*/  IMAD.MOV.U32 R19, RZ, RZ, 0x41300000 ;  /* 0x41300000ff137424 */ /* 0x000fe200078e00ff */
[----:B------:R-:W-:-:S03]  /*1a70*/  SEL R13, R13, 0x63400000, !P0 ;  /* 0x634000000d0d7807 */ /* 0x000fc60004000000 */
[----:B------:R-:W-:Y:S01]  /*1a80*/  VIADD R20, R19, 0xffffffff ;  /* 0xffffffff13147836 */ /* 0x000fe20000000000 */
[----:B0-----:R-:W-:-:S08]  /*1a90*/  DFMA R8, R6, -R2, 1 ;  /* 0x3ff000000608742b */ /* 0x001fd00000000802 */
[----:B------:R-:W-:-:S08]  /*1aa0*/  DFMA R8, R8, R8, R8 ;  /* 0x000000080808722b */ /* 0x000fd00000000008 */
[----:B------:R-:W-:Y:S01]  /*1ab0*/  DFMA R14, R6, R8, R6 ;  /* 0x00000008060e722b */ /* 0x000fe20000000006 */
[C-C-:B------:R-:W-:Y:S01]  /*1ac0*/  @!P1 LOP3.LUT R8, R13.reuse, 0x80000000, R11.reuse, 0xf8, !PT ;  /* 0x800000000d089812 */ /* 0x140fe200078ef80b */
[----:B------:R-:W-:Y:S01]  /*1ad0*/  IMAD.MOV.U32 R6, RZ, RZ, R10 ;  /* 0x000000ffff067224 */ /* 0x000fe200078e000a */
[----:B------:R-:W-:Y:S02]  /*1ae0*/  LOP3.LUT R7, R13, 0x800fffff, R11, 0xf8, !PT ;  /* 0x800fffff0d077812 */ /* 0x000fe400078ef80b */
[----:B------:R-:W-:Y:S01]  /*1af0*/  @!P1 LOP3.LUT R9, R8, 0x100000, RZ, 0xfc, !PT ;  /* 0x0010000008099812 */ /* 0x000fe200078efcff */
[----:B------:R-:W-:Y:S02]  /*1b00*/  @!P1 IMAD.MOV.U32 R8, RZ, RZ, RZ ;  /* 0x000000ffff089224 */ /* 0x000fe400078e00ff */
[----:B------:R-:W-:-:S04]  /*1b10*/  DFMA R16, R14, -R2, 1 ;  /* 0x3ff000000e10742b */ /* 0x000fc80000000802 */
[----:B------:R-:W-:-:S04]  /*1b20*/  @!P1 DFMA R6, R6, 2, -R8 ;  /* 0x400000000606982b */ /* 0x000fc80000000808 */
[----:B------:R-:W-:-:S06]  /*1b30*/  DFMA R16, R14, R16, R14 ;  /* 0x000000100e10722b */ /* 0x000fcc000000000e */
[----:B------:R-:W-:Y:S02]  /*1b40*/  @!P1 LOP3.LUT R18, R7, 0x7ff00000, RZ, 0xc0, !PT ;  /* 0x7ff0000007129812 */ /* 0x000fe400078ec0ff */
[----:B------:R-:W-:-:S03]  /*1b50*/  DMUL R8, R16, R6 ;  /* 0x0000000610087228 */ /* 0x000fc60000000000 */
[----:B------:R-:W-:-:S05]  /*1b60*/  VIADD R12, R18, 0xffffffff ;  /* 0xffffffff120c7836 */ /* 0x000fca0000000000 */
[----:B------:R-:W-:Y:S01]  /*1b70*/  DFMA R14, R8, -R2, R6 ;  /* 0x80000002080e722b */ /* 0x000fe20000000006 */
[----:B------:R-:W-:-:S04]  /*1b80*/  ISETP.GT.U32.AND P0, PT, R12, 0x7feffffe, PT ;  /* 0x7feffffe0c00780c */ /* 0x000fc80003f04070 */
[----:B------:R-:W-:-:S03]  /*1b90*/  ISETP.GT.U32.OR P0, PT, R20, 0x7feffffe, P0 ;  /* 0x7feffffe1400780c */ /* 0x000fc60000704470 */
[----:B------:R-:W-:-:S10]  /*1ba0*/  DFMA R8, R16, R14, R8 ;  /* 0x0000000e1008722b */ /* 0x000fd40000000008 */
[----:B------:R-:W-:Y:S05]  /*1bb0*/  @P0 BRA `(.L_x_12) ;  /* 0x0000000000680947 */ /* 0x000fea0003800000 */
[----:B------:R-:W-:-:S05]  /*1bc0*/  IMAD.MOV.U32 R10, RZ, RZ, 0x41300000 ;  /* 0x41300000ff0a7424 */ /* 0x000fca00078e00ff */
[----:B------:R-:W-:-:S04]  /*1bd0*/  VIADDMNMX R5, R5, -R10, 0xb9600000, !PT ;  /* 0xb960000005057446 */ /* 0x000fc8000780090a */
[----:B------:R-:W-:-:S05]  /*1be0*/  VIMNMX R10, PT, PT, R5, 0x46a00000, PT ;  /* 0x46a00000050a7848 */ /* 0x000fca0003fe0100 */
[----:B------:R-:W-:Y:S02]  /*1bf0*/  IMAD.IADD R14, R10, 0x1, -R13 ;  /* 0x000000010a0e7824 */ /* 0x000fe400078e0a0d */
[----:B------:R-:W-:Y:S02]  /*1c00*/  IMAD.MOV.U32 R10, RZ, RZ, RZ ;  /* 0x000000ffff0a7224 */ /* 0x000fe400078e00ff */
[----:B------:R-:W-:-:S06]  /*1c10*/  VIADD R11, R14, 0x7fe00000 ;  /* 0x7fe000000e0b7836 */ /* 0x000fcc0000000000 */
[----:B------:R-:W-:-:S10]  /*1c20*/  DMUL R12, R8, R10 ;  /* 0x0000000a080c7228 */ /* 0x000fd40000000000 */
[----:B------:R-:W-:-:S13]  /*1c30*/  FSETP.GTU.AND P0, PT, |R13|, 1.469367938527859385e-39, PT ;  /* 0x001000000d00780b */ /* 0x000fda0003f0c200 */
[----:B------:R-:W-:Y:S05]  /*1c40*/  @P0 BRA `(.L_x_13) ;  /* 0x0000000000880947 */ /* 0x000fea0003800000 */
[----:B------:R-:W-:Y:S01]  /*1c50*/  DFMA R2, R8, -R2, R6 ;  /* 0x800000020802722b */ /* 0x000fe20000000006 */
[----:B------:R-:W-:-:S09]  /*1c60*/  IMAD.MOV.U32 R10, RZ, RZ, RZ ;  /* 0x000000ffff0a7224 */ /* 0x000fd200078e00ff */
[C---:B------:R-:W-:Y:S02]  /*1c70*/  FSETP.NEU.AND P0, PT, R3.reuse, RZ, PT ;  /* 0x000000ff0300720b */ /* 0x040fe40003f0d000 */
[----:B------:R-:W-:-:S04]  /*1c80*/  LOP3.LUT R2, R3, 0x41311111, RZ, 0x3c, !PT ;  /* 0x4131111103027812 */ /* 0x000fc800078e3cff */
[----:B------:R-:W-:-:S04]  /*1c90*/  LOP3.LUT R5, R2, 0x80000000, RZ, 0xc0, !PT ;  /* 0x8000000002057812 */ /* 0x000fc800078ec0ff */
[----:B------:R-:W-:-:S03]  /*1ca0*/  LOP3.LUT R11, R5, R11, RZ, 0xfc, !PT ;  /* 0x0000000b050b7212 */ /* 0x000fc600078efcff */
[----:B------:R-:W-:Y:S05]  /*1cb0*/  @!P0 BRA `(.L_x_13) ;  /* 0x00000000006c8947 */ /* 0x000fea0003800000 */
[----:B------:R-:W-:Y:S02]  /*1cc0*/  IMAD.MOV R3, RZ, RZ, -R14 ;  /* 0x000000ffff037224 */ /* 0x000fe400078e0a0e */
[----:B------:R-:W-:-:S06]  /*1cd0*/  IMAD.MOV.U32 R2, RZ, RZ, RZ ;  /* 0x000000ffff027224 */ /* 0x000fcc00078e00ff */
[----:B------:R-:W-:Y:S02]  /*1ce0*/  DFMA R2, R12, -R2, R8 ;  /* 0x800000020c02722b */ /* 0x000fe40000000008 */
[----:B------:R-:W-:-:S04]  /*1cf0*/  DMUL.RP R8, R8, R10 ;  /* 0x0000000a08087228 */ /* 0x000fc80000008000 */
[----:B------:R-:W-:-:S04]  /*1d00*/  IADD3 R2, PT, PT, -R14, -0x43300000, RZ ;  /* 0xbcd000000e027810 */ /* 0x000fc80007ffe1ff */
[----:B------:R-:W-:Y:S02]  /*1d10*/  FSETP.NEU.AND P0, PT, |R3|, R2, PT ;  /* 0x000000020300720b */ /* 0x000fe40003f0d200 */
[----:B------:R-:W-:Y:S02]  /*1d20*/  LOP3.LUT R5, R9, R5, RZ, 0x3c, !PT ;  /* 0x0000000509057212 */ /* 0x000fe400078e3cff */
[----:B------:R-:W-:Y:S02]  /*1d30*/  FSEL R12, R8, R12, !P0 ;  /* 0x0000000c080c7208 */ /* 0x000fe40004000000 */
[----:B------:R-:W-:Y:S01]  /*1d40*/  FSEL R13, R5, R13, !P0 ;  /* 0x0000000d050d7208 */ /* 0x000fe20004000000 */
[----:B------:R-:W-:Y:S06]  /*1d50*/  BRA `(.L_x_13) ;  /* 0x0000000000447947 */ /* 0x000fec0003800000 */
.L_x_12:
[----:B------:R-:W-:-:S14]  /*1d60*/  DSETP.NAN.AND P0, PT, R10, R10, PT ;  /* 0x0000000a0a00722a */ /* 0x000fdc0003f08000 */
[----:B------:R-:W-:Y:S05]  /*1d70*/  @P0 BRA `(.L_x_14) ;  /* 0x0000000000340947 */ /* 0x000fea0003800000 */
[----:B------:R-:W-:Y:S01]  /*1d80*/  ISETP.NE.AND P0, PT, R18, R19, PT ;  /* 0x000000131200720c */ /* 0x000fe20003f05270 */
[----:B------:R-:W-:Y:S02]  /*1d90*/  IMAD.MOV.U32 R12, RZ, RZ, 0x0 ;  /* 0x00000000ff0c7424 */ /* 0x000fe400078e00ff */
[----:B------:R-:W-:-:S10]  /*1da0*/  IMAD.MOV.U32 R13, RZ, RZ, -0x80000 ;  /* 0xfff80000ff0d7424 */ /* 0x000fd400078e00ff */
[----:B------:R-:W-:Y:S05]  /*1db0*/  @!P0 BRA `(.L_x_13) ;  /* 0x00000000002c8947 */ /* 0x000fea0003800000 */
[----:B------:R-:W-:Y:S02]  /*1dc0*/  ISETP.NE.AND P0, PT, R18, 0x7ff00000, PT ;  /* 0x7ff000001200780c */ /* 0x000fe40003f05270 */
[----:B------:R-:W-:Y:S02]  /*1dd0*/  LOP3.LUT R10, R11, 0x41311111, RZ, 0x3c, !PT ;  /* 0x413111110b0a7812 */ /* 0x000fe400078e3cff */
[----:B------:R-:W-:Y:S02]  /*1de0*/  ISETP.EQ.OR P0, PT, R19, RZ, !P0 ;  /* 0x000000ff1300720c */ /* 0x000fe40004702670 */
[----:B------:R-:W-:-:S11]  /*1df0*/  LOP3.LUT R13, R10, 0x80000000, RZ, 0xc0, !PT ;  /* 0x800000000a0d7812 */ /* 0x000fd600078ec0ff */
[----:B------:R-:W-:Y:S01]  /*1e00*/  @P0 LOP3.LUT R2, R13, 0x7ff00000, RZ, 0xfc, !PT ;  /* 0x7ff000000d020812 */ /* 0x000fe200078efcff */
[----:B------:R-:W-:Y:S02]  /*1e10*/  @!P0 IMAD.MOV.U32 R12, RZ, RZ, RZ ;  /* 0x000000ffff0c8224 */ /* 0x000fe400078e00ff */
[----:B------:R-:W-:Y:S02]  /*1e20*/  @P0 IMAD.MOV.U32 R12, RZ, RZ, RZ ;  /* 0x000000ffff0c0224 */ /* 0x000fe400078e00ff */
[----:B------:R-:W-:Y:S01]  /*1e30*/  @P0 IMAD.MOV.U32 R13, RZ, RZ, R2 ;  /* 0x000000ffff0d0224 */ /* 0x000fe200078e0002 */
[----:B------:R-:W-:Y:S06]  /*1e40*/  BRA `(.L_x_13) ;  /* 0x0000000000087947 */ /* 0x000fec0003800000 */
.L_x_14:
[----:B------:R-:W-:Y:S01]  /*1e50*/  LOP3.LUT R13, R11, 0x80000, RZ, 0xfc, !PT ;  /* 0x000800000b0d7812 */ /* 0x000fe200078efcff */
[----:B------:R-:W-:-:S07]  /*1e60*/  IMAD.MOV.U32 R12, RZ, RZ, R10 ;  /* 0x000000ffff0c7224 */ /* 0x000fce00078e000a */
.L_x_13:
[----:B------:R-:W-:Y:S05]  /*1e70*/  BSYNC.RECONVERGENT B1 ;  /* 0x0000000000017941 */ /* 0x000fea0003800200 */
.L_x_11:
[----:B------:R-:W-:Y:S02]  /*1e80*/  IMAD.MOV.U32 R5, RZ, RZ, 0x0 ;  /* 0x00000000ff057424 */ /* 0x000fe400078e00ff */
[----:B------:R-:W-:Y:S02]  /*1e90*/  IMAD.MOV.U32 R2, RZ, RZ, R12 ;  /* 0x000000ffff027224 */ /* 0x000fe400078e000c */
[----:B------:R-:W-:Y:S01]  /*1ea0*/  IMAD.MOV.U32 R3, RZ, RZ, R13 ;  /* 0x000000ffff037224 */ /* 0x000fe200078e000d */
[----:B------:R-:W-:Y:S06]  /*1eb0*/  RET.REL.NODEC R4 `(_Z17gpu_monte_carlo_dPdP17curandStateXORWOW) ;  /* 0xffffffe004507950 */ /* 0x000fec0003c3ffff */
.L_x_15:
[----:B------:R-:W-:-:S00]  /*1ec0*/  BRA `(.L_x_15) ;  /* 0xfffffffc00fc7947 */ /* 0x000fc0000383ffff */
[----:B------:R-:W-:-:S00]  /*1ed0*/  NOP ;  /* 0x0000000000007918 */ /* 0x000fc00000000000 */
        /* <DEDUP_REMOVED lines=10> */
.L_x_86:


//--------------------- .text._Z15gpu_monte_carloPfP17curandStateXORWOW --------------------------
	.section	.text._Z15gpu_monte_carloPfP17curandStateXORWOW,"ax",@progbits
	.align	128
        .global         _Z15gpu_monte_carloPfP17curandStateXORWOW
        .type           _Z15gpu_monte_carloPfP17curandStateXORWOW,@function
        .size           _Z15gpu_monte_carloPfP17curandStateXORWOW,(.L_x_87 - _Z15gpu_monte_carloPfP17curandStateXORWOW)
        .other          _Z15gpu_monte_carloPfP17curandStateXORWOW,@"STO_CUDA_ENTRY STV_DEFAULT"
_Z15gpu_monte_carloPfP17curandStateXORWOW:
.text._Z15gpu_monte_carloPfP17curandStateXORWOW:
        /* <DEDUP_REMOVED lines=14> */
[----:B------:R-:W-:Y:S02]  /*00e0*/  IMAD.MOV.U32 R5, RZ, RZ, -0x75bd8fc ;  /* 0xf8a42704ff057424 */ /* 0x000fe400078e00ff */
[----:B------:R-:W-:Y:S02]  /*00f0*/  IMAD.MOV.U32 R4, RZ, RZ, 0x423bb012 ;  /* 0x423bb012ff047424 */ /* 0x000fe400078e00ff */
[----:B------:R-:W-:-:S02]  /*0100*/  IMAD.MOV.U32 R2, RZ, RZ, -0x23270784 ;  /* 0xdcd8f87cff027424 */ /* 0x000fc400078e00ff */
[----:B0-----:R-:W-:Y:S02]  /*0110*/  IMAD R10, R3, UR4, R10 ;  /* 0x00000004030a7c24 */ /* 0x001fe4000f8e020a */
[----:B------:R-:W-:Y:S02]  /*0120*/  IMAD.MOV.U32 R3, RZ, RZ, 0x57fa2510 ;  /* 0x57fa2510ff037424 */ /* 0x000fe400078e00ff */
[C---:B-1----:R-:W-:Y:S01]  /*0130*/  IMAD.WIDE.U32 R6, R10.reuse, 0x30, R6 ;  /* 0x000000300a067825 */ /* 0x042fe200078e0006 */
[----:B------:R-:W-:-:S04]  /*0140*/  ISETP.NE.AND P0, PT, R10, RZ, PT ;  /* 0x000000ff0a00720c */ /* 0x000fc80003f05270 */
[----:B--2---:R0:W-:Y:S04]  /*0150*/  STG.E.64 desc[UR6][R6.64], R8 ;  /* 0x0000000806007986 */ /* 0x0041e8000c101b06 */
[----:B------:R0:W-:Y:S04]  /*0160*/  STG.E.64 desc[UR6][R6.64+0x8], R12 ;  /* 0x0000080c06007986 */ /* 0x0001e8000c101b06 */
[----:B------:R0:W-:Y:S01]  /*0170*/  STG.E.64 desc[UR6][R6.64+0x10], R16 ;  /* 0x0000101006007986 */ /* 0x0001e2000c101b06 */
[----:B------:R-:W-:Y:S05]  /*0180*/  @!P0 BRA `(.L_x_17) ;  /* 0x0000000c00648947 */ /* 0x000fea0003800000 */
[----:B------:R-:W-:Y:S02]  /*0190*/  IMAD.MOV.U32 R0, RZ, RZ, RZ ;  /* 0x000000ffff007224 */ /* 0x000fe400078e00ff */
[----:B------:R-:W-:Y:S02]  /*01a0*/  IMAD.MOV.U32 R14, RZ, RZ, 0x5efdb30c ;  /* 0x5efdb30cff0e7424 */ /* 0x000fe400078e00ff */
[----:B------:R-:W-:Y:S02]  /*01b0*/  IMAD.MOV.U32 R11, RZ, RZ, R10 ;  /* 0x000000ffff0b7224 */ /* 0x000fe400078e000a */
[----:B0-----:R-:W-:Y:S02]  /*01c0*/  IMAD.MOV.U32 R12, RZ, RZ, RZ ;  /* 0x000000ffff0c7224 */ /* 0x001fe400078e00ff */
[----:B------:R-:W-:Y:S02]  /*01d0*/  IMAD.MOV.U32 R4, RZ, RZ, 0x423bb012 ;  /* 0x423bb012ff047424 */ /* 0x000fe400078e00ff */
[----:B------:R-:W-:-:S02]  /*01e0*/  IMAD.MOV.U32 R5, RZ, RZ, -0x75bd8fc ;  /* 0xf8a42704ff057424 */ /* 0x000fc400078e00ff */
[----:B------:R-:W-:Y:S02]  /*01f0*/  IMAD.MOV.U32 R2, RZ, RZ, -0x23270784 ;  /* 0xdcd8f87cff027424 */ /* 0x000fe400078e00ff */
[----:B------:R-:W-:-:S07]  /*0200*/  IMAD.MOV.U32 R3, RZ, RZ, 0x57fa2510 ;  /* 0x57fa2510ff037424 */ /* 0x000fce00078e00ff */
.L_x_23:
        /* <DEDUP_REMOVED lines=8> */
.L_x_22:
[----:B0-----:R-:W-:Y:S02]  /*0290*/  CS2R R14, SRZ ;  /* 0x00000000000e7805 */ /* 0x001fe4000001ff00 */
[----:B------:R-:W-:Y:S02]  /*02a0*/  CS2R R2, SRZ ;  /* 0x0000000000027805 */ /* 0x000fe4000001ff00 */
[----:B------:R-:W-:-:S07]  /*02b0*/  CS2R R4, SRZ ;  /* 0x0000000000047805 */ /* 0x000fce000001ff00 */
.L_x_21:
[----:B------:R-:W0:Y:S02]  /*02c0*/  LDC.64 R8, c[0x0][0x388] ;  /* 0x0000e200ff087b82 */ /* 0x000e240000000a00 */
[----:B0-----:R-:W-:-:S04]  /*02d0*/  IMAD.WIDE.U32 R8, R10, 0x30, R8 ;  /* 0x000000300a087825 */ /* 0x001fc800078e0008 */
[----:B------:R-:W-:-:S05]  /*02e0*/  IMAD.WIDE.U32 R8, R15, 0x4, R8 ;  /* 0x000000040f087825 */ /* 0x000fca00078e0008 */
[----:B------:R0:W5:Y:S01]  /*02f0*/  LDG.E R16, desc[UR6][R8.64+0x4] ;  /* 0x0000040608107981 */ /* 0x000162000c1e1900 */
[----:B------:R-:W-:-:S07]  /*0300*/  IMAD.MOV.U32 R17, RZ, RZ, RZ ;  /* 0x000000ffff117224 */ /* 0x000fce00078e00ff */
.L_x_20:
        /* <DEDUP_REMOVED lines=186> */
.L_x_19:
[----:B------:R-:W-:Y:S05]  /*0eb0*/  BSYNC.RECONVERGENT B1 ;  /* 0x0000000000017941 */ /* 0x000fea0003800200 */
.L_x_18:
[C---:B------:R-:W-:Y:S01]  /*0ec0*/  ISETP.GT.U32.AND P0, PT, R11.reuse, 0x3, PT ;  /* 0x000000030b00780c */ /* 0x040fe20003f04070 */
[----:B------:R-:W-:Y:S01]  /*0ed0*/  VIADD R0, R0, 0x1 ;  /* 0x0000000100007836 */ /* 0x000fe20000000000 */
[--C-:B------:R-:W-:Y:S02]  /*0ee0*/  SHF.R.U64 R11, R11, 0x2, R12.reuse ;  /* 0x000000020b0b7819 */ /* 0x100fe4000000120c */
[----:B------:R-:W-:Y:S02]  /*0ef0*/  ISETP.GT.U32.AND.EX P0, PT, R12, RZ, PT, P0 ;  /* 0x000000ff0c00720c */ /* 0x000fe40003f04100 */
[----:B------:R-:W-:-:S11]  /*0f00*/  SHF.R.U32.HI R12, RZ, 0x2, R12 ;  /* 0x00000002ff0c7819 */ /* 0x000fd6000001160c */
[----:B------:R-:W-:Y:S05]  /*0f10*/  @P0 BRA `(.L_x_23) ;  /* 0xfffffff000bc0947 */ /* 0x000fea000383ffff */
.L_x_17:
[----:B------:R-:W-:Y:S05]  /*0f20*/  BSYNC.RECONVERGENT B0 ;  /* 0x0000000000007941 */ /* 0x000fea0003800200 */
.L_x_16:
[----:B0-----:R-:W-:Y:S01]  /*0f30*/  SHF.R.U32.HI R7, RZ, 0x2, R14 ;  /* 0x00000002ff077819 */ /* 0x001fe2000001160e */
[----:B------:R-:W-:Y:S01]  /*0f40*/  IMAD.SHL.U32 R0, R3, 0x10, RZ ;  /* 0x0000001003007824 */ /* 0x000fe200078e00ff */
[----:B------:R-:W-:Y:S01]  /*0f50*/  SHF.R.U32.HI R11, RZ, 0x2, R4 ;  /* 0x00000002ff0b7819 */ /* 0x000fe20000011604 */
[----:B------:R-:W0:Y:S01]  /*0f60*/  LDC.64 R8, c[0x0][0x388] ;  /* 0x0000e200ff087b82 */ /* 0x000e220000000a00 */
[----:B------:R-:W-:Y:S01]  /*0f70*/  LOP3.LUT R7, R7, R14, RZ, 0x3c, !PT ;  /* 0x0000000e07077212 */ /* 0x000fe200078e3cff */
[----:B------:R-:W-:Y:S01]  /*0f80*/  UMOV UR4, URZ ;  /* 0x000000ff00047c82 */ /* 0x000fe20008000000 */
[----:B------:R-:W-:-:S03]  /*0f90*/  LOP3.LUT R11, R11, R4, RZ, 0x3c, !PT ;  /* 0x000000040b0b7212 */ /* 0x000fc600078e3cff */
[----:B------:R-:W-:Y:S02]  /*0fa0*/  IMAD.SHL.U32 R6, R7, 0x2, RZ ;  /* 0x0000000207067824 */ /* 0x000fe400078e00ff */
[----:B------:R-:W-:-:S03]  /*0fb0*/  IMAD.SHL.U32 R4, R11, 0x2, RZ ;  /* 0x000000020b047824 */ /* 0x000fc600078e00ff */
[----:B------:R-:W-:-:S04]  /*0fc0*/  LOP3.LUT R6, R7, R6, R0, 0x96, !PT ;  /* 0x0000000607067212 */ /* 0x000fc800078e9600 */
[----:B------:R-:W-:-:S05]  /*0fd0*/  LOP3.LUT R6, R6, R3, RZ, 0x3c, !PT ;  /* 0x0000000306067212 */ /* 0x000fca00078e3cff */
[----:B------:R-:W-:Y:S02]  /*0fe0*/  IMAD.SHL.U32 R0, R6, 0x10, RZ ;  /* 0x0000001006007824 */ /* 0x000fe400078e00ff */
[----:B0-----:R-:W-:-:S03]  /*0ff0*/  IMAD.WIDE.U32 R8, R10, 0x30, R8 ;  /* 0x000000300a087825 */ /* 0x001fc600078e0008 */
[----:B------:R-:W-:Y:S01]  /*1000*/  LOP3.LUT R7, R11, R4, R0, 0x96, !PT ;  /* 0x000000040b077212 */ /* 0x000fe200078e9600 */
[----:B------:R-:W-:-:S03]  /*1010*/  VIADD R4, R6, 0x319e49d4 ;  /* 0x319e49d406047836 */ /* 0x000fc60000000000 */
[----:B------:R-:W-:Y:S01]  /*1020*/  LOP3.LUT R7, R7, R6, RZ, 0x3c, !PT ;  /* 0x0000000607077212 */ /* 0x000fe200078e3cff */
[----:B------:R-:W-:Y:S01]  /*1030*/  IMAD.MOV.U32 R0, RZ, RZ, 0x2f800000 ;  /* 0x2f800000ff007424 */ /* 0x000fe200078e00ff */
[----:B------:R0:W-:Y:S03]  /*1040*/  STG.E.64 desc[UR6][R8.64+0x18], RZ ;  /* 0x000018ff08007986 */ /* 0x0001e6000c101b06 */
[----:B------:R-:W-:Y:S01]  /*1050*/  VIADD R11, R7, 0x31a3d199 ;  /* 0x31a3d199070b7836 */ /* 0x000fe20000000000 */
[----:B------:R0:W-:Y:S04]  /*1060*/  STG.E desc[UR6][R8.64+0x20], RZ ;  /* 0x000020ff08007986 */ /* 0x0001e8000c101906 */
[----:B------:R-:W-:Y:S01]  /*1070*/  I2FP.F32.U32 R13, R11 ;  /* 0x0000000b000d7245 */ /* 0x000fe20000201000 */
[----:B------:R0:W-:Y:S01]  /*1080*/  STG.E.64 desc[UR6][R8.64+0x28], RZ ;  /* 0x000028ff08007986 */ /* 0x0001e2000c101b06 */
[----:B------:R-:W-:-:S03]  /*1090*/  I2FP.F32.U32 R11, R4 ;  /* 0x00000004000b7245 */ /* 0x000fc60000201000 */
[-C--:B------:R-:W-:Y:S02]  /*10a0*/  FFMA R13, R13, R0.reuse, 1.1641532182693481445e-10 ;  /* 0x2f0000000d0d7423 */ /* 0x080fe40000000000 */
[----:B------:R-:W-:Y:S02]  /*10b0*/  FFMA R11, R11, R0, 1.1641532182693481445e-10 ;  /* 0x2f0000000b0b7423 */ /* 0x000fe40000000000 */
[----:B------:R-:W-:-:S04]  /*10c0*/  FMUL R4, R13, R13 ;  /* 0x0000000d0d047220 */ /* 0x000fc80000400000 */
[----:B------:R-:W-:Y:S01]  /*10d0*/  FFMA R4, R11, R11, R4 ;  /* 0x0000000b0b047223 */ /* 0x000fe20000000004 */
[----:B------:R-:W-:-:S04]  /*10e0*/  IMAD.MOV.U32 R11, RZ, RZ, 0x319e49d4 ;  /* 0x319e49d4ff0b7424 */ /* 0x000fc800078e00ff */
[----:B------:R-:W-:-:S04]  /*10f0*/  FSETP.GTU.AND P0, PT, R4, 1, PT ;  /* 0x3f8000000400780b */ /* 0x000fc80003f0c000 */
[----:B0-----:R-:W-:-:S09]  /*1100*/  SEL R4, RZ, 0x1, P0 ;  /* 0x00000001ff047807 */ /* 0x001fd20000000000 */
.L_x_24:
        /* <DEDUP_REMOVED lines=10> */
[----:B------:R-:W-:Y:S01]  /*11b0*/  LOP3.LUT R12, R12, R13, R5, 0x96, !PT ;  /* 0x0000000d0c0c7212 */ /* 0x000fe200078e9605 */
[----:B------:R-:W-:-:S03]  /*11c0*/  IMAD.SHL.U32 R5, R15, 0x2, RZ ;  /* 0x000000020f057824 */ /* 0x000fc600078e00ff */
[----:B------:R-:W-:-:S05]  /*11d0*/  LOP3.LUT R12, R12, R7, RZ, 0x3c, !PT ;  /* 0x000000070c0c7212 */ /* 0x000fca00078e3cff */
        /* <DEDUP_REMOVED lines=8> */
[----:B------:R-:W-:Y:S02]  /*1260*/  SHF.R.U32.HI R6, RZ, 0x2, R7 ;  /* 0x00000002ff067819 */ /* 0x000fe40000011607 */
[----:B------:R-:W-:-:S02]  /*1270*/  LOP3.LUT R3, R14, R2, R3, 0x96, !PT ;  /* 0x000000020e037212 */ /* 0x000fc400078e9603 */
[----:B------:R-:W-:Y:S02]  /*1280*/  LOP3.LUT R6, R6, R7, RZ, 0x3c, !PT ;  /* 0x0000000706067212 */ /* 0x000fe400078e3cff */
[----:B------:R-:W-:Y:S01]  /*1290*/  LOP3.LUT R14, R3, R16, RZ, 0x3c, !PT ;  /* 0x00000010030e7212 */ /* 0x000fe200078e3cff */
[----:B------:R-:W-:Y:S01]  /*12a0*/  IMAD.SHL.U32 R3, R5, 0x2, RZ ;  /* 0x0000000205037824 */ /* 0x000fe200078e00ff */
[----:B------:R-:W-:Y:S02]  /*12b0*/  SHF.R.U32.HI R7, RZ, 0x2, R12 ;  /* 0x00000002ff077819 */ /* 0x000fe4000001160c */
[----:B------:R-:W-:Y:S01]  /*12c0*/  SHF.R.U32.HI R17, RZ, 0x2, R14 ;  /* 0x00000002ff117819 */ /* 0x000fe2000001160e */
[----:B------:R-:W-:Y:S01]  /*12d0*/  IMAD.SHL.U32 R2, R14, 0x10, RZ ;  /* 0x000000100e027824 */ /* 0x000fe200078e00ff */
[----:B------:R-:W-:Y:S02]  /*12e0*/  LOP3.LUT R7, R7, R12, RZ, 0x3c, !PT ;  /* 0x0000000c07077212 */ /* 0x000fe400078e3cff */
[----:B------:R-:W-:-:S02]  /*12f0*/  IADD3 R12, PT, PT, R11, 0xb0f8a, R12 ;  /* 0x000b0f8a0b0c7810 */ /* 0x000fc40007ffe00c */
[----:B------:R-:W-:Y:S01]  /*1300*/  LOP3.LUT R3, R5, R3, R2, 0x96, !PT ;  /* 0x0000000305037212 */ /* 0x000fe200078e9602 */
[----:B------:R-:W-:Y:S01]  /*1310*/  IMAD.SHL.U32 R2, R6, 0x2, RZ ;  /* 0x0000000206027824 */ /* 0x000fe200078e00ff */
[-C--:B------:R-:W-:Y:S02]  /*1320*/  LOP3.LUT R17, R17, R14.reuse, RZ, 0x3c, !PT ;  /* 0x0000000e11117212 */ /* 0x080fe400078e3cff */
[----:B------:R-:W-:Y:S02]  /*1330*/  LOP3.LUT R5, R3, R14, RZ, 0x3c, !PT ;  /* 0x0000000e03057212 */ /* 0x000fe400078e3cff */
[----:B------:R-:W-:-:S03]  /*1340*/  IADD3 R14, PT, PT, R11, 0x161f14, R14 ;  /* 0x00161f140b0e7810 */ /* 0x000fc60007ffe00e */
[----:B------:R-:W-:-:S05]  /*1350*/  IMAD.SHL.U32 R3, R5, 0x10, RZ ;  /* 0x0000001005037824 */ /* 0x000fca00078e00ff */
[----:B------:R-:W-:Y:S01]  /*1360*/  LOP3.LUT R2, R6, R2, R3, 0x96, !PT ;  /* 0x0000000206027212 */ /* 0x000fe200078e9603 */
[----:B------:R-:W-:-:S03]  /*1370*/  IMAD.SHL.U32 R3, R7, 0x2, RZ ;  /* 0x0000000207037824 */ /* 0x000fc600078e00ff */
[----:B------:R-:W-:-:S05]  /*1380*/  LOP3.LUT R2, R2, R5, RZ, 0x3c, !PT ;  /* 0x0000000502027212 */ /* 0x000fca00078e3cff */
[----:B------:R-:W-:-:S05]  /*1390*/  IMAD.SHL.U32 R6, R2, 0x10, RZ ;  /* 0x0000001002067824 */ /* 0x000fca00078e00ff */
[----:B------:R-:W-:Y:S02]  /*13a0*/  LOP3.LUT R3, R7, R3, R6, 0x96, !PT ;  /* 0x0000000307037212 */ /* 0x000fe400078e9606 */
[----:B------:R-:W-:Y:S02]  /*13b0*/  IADD3 R6, PT, PT, R11, 0x10974f, R16 ;  /* 0x0010974f0b067810 */ /* 0x000fe40007ffe010 */
[----:B------:R-:W-:Y:S02]  /*13c0*/  LOP3.LUT R16, R13, R16, RZ, 0x3c, !PT ;  /* 0x000000100d107212 */ /* 0x000fe400078e3cff */
[----:B------:R-:W-:Y:S02]  /*13d0*/  LOP3.LUT R3, R3, R2, RZ, 0x3c, !PT ;  /* 0x0000000203037212 */ /* 0x000fe400078e3cff */
[----:B------:R-:W-:Y:S01]  /*13e0*/  I2FP.F32.U32 R13, R6 ;  /* 0x00000006000d7245 */ /* 0x000fe20000201000 */
[----:B------:R-:W-:Y:S01]  /*13f0*/  IMAD.SHL.U32 R6, R16, 0x2, RZ ;  /* 0x0000000210067824 */ /* 0x000fe200078e00ff */
[----:B------:R-:W-:Y:S01]  /*1400*/  I2FP.F32.U32 R7, R12 ;  /* 0x0000000c00077245 */ /* 0x000fe20000201000 */
[----:B------:R-:W-:-:S02]  /*1410*/  IMAD.SHL.U32 R15, R3, 0x10, RZ ;  /* 0x00000010030f7824 */ /* 0x000fc400078e00ff */
[-C--:B------:R-:W-:Y:S02]  /*1420*/  FFMA R13, R13, R0.reuse, 1.1641532182693481445e-10 ;  /* 0x2f0000000d0d7423 */ /* 0x080fe40000000000 */
[----:B------:R-:W-:Y:S01]  /*1430*/  FFMA R7, R7, R0, 1.1641532182693481445e-10 ;  /* 0x2f00000007077423 */ /* 0x000fe20000000000 */
[----:B------:R-:W-:Y:S01]  /*1440*/  LOP3.LUT R6, R16, R6, R15, 0x96, !PT ;  /* 0x0000000610067212 */ /* 0x000fe200078e960f */
[----:B------:R-:W-:Y:S01]  /*1450*/  FMUL R12, R13, R13 ;  /* 0x0000000d0d0c7220 */ /* 0x000fe20000400000 */
[----:B------:R-:W-:Y:S01]  /*1460*/  IMAD.SHL.U32 R15, R17, 0x2, RZ ;  /* 0x00000002110f7824 */ /* 0x000fe200078e00ff */
[----:B------:R-:W-:Y:S02]  /*1470*/  IADD3 R13, PT, PT, R11, 0x1ba6d9, R5 ;  /* 0x001ba6d90b0d7810 */ /* 0x000fe40007ffe005 */
[----:B------:R-:W-:Y:S01]  /*1480*/  LOP3.LUT R6, R6, R3, RZ, 0x3c, !PT ;  /* 0x0000000306067212 */ /* 0x000fe200078e3cff */
[----:B------:R-:W-:Y:S01]  /*1490*/  FFMA R12, R7, R7, R12 ;  /* 0x00000007070c7223 */ /* 0x000fe2000000000c */
[----:B------:R-:W-:-:S02]  /*14a0*/  I2FP.F32.U32 R13, R13 ;  /* 0x0000000d000d7245 */ /* 0x000fc40000201000 */
[----:B------:R-:W-:Y:S01]  /*14b0*/  I2FP.F32.U32 R7, R14 ;  /* 0x0000000e00077245 */ /* 0x000fe20000201000 */
[----:B------:R-:W-:Y:S01]  /*14c0*/  IMAD.SHL.U32 R16, R6, 0x10, RZ ;  /* 0x0000001006107824 */ /* 0x000fe200078e00ff */
[----:B------:R-:W-:Y:S01]  /*14d0*/  FSETP.GTU.AND P0, PT, R12, 1, PT ;  /* 0x3f8000000c00780b */ /* 0x000fe20003f0c000 */
[-C--:B------:R-:W-:Y:S02]  /*14e0*/  FFMA R14, R13, R0.reuse, 1.1641532182693481445e-10 ;  /* 0x2f0000000d0e7423 */ /* 0x080fe40000000000 */
[----:B------:R-:W-:Y:S01]  /*14f0*/  FFMA R13, R7, R0, 1.1641532182693481445e-10 ;  /* 0x2f000000070d7423 */ /* 0x000fe20000000000 */
[----:B------:R-:W-:Y:S01]  /*1500*/  LOP3.LUT R19, R17, R15, R16, 0x96, !PT ;  /* 0x0000000f11137212 */ /* 0x000fe200078e9610 */
[----:B------:R-:W-:Y:S01]  /*1510*/  FMUL R14, R14, R14 ;  /* 0x0000000e0e0e7220 */ /* 0x000fe20000400000 */
[C---:B------:R-:W-:Y:S02]  /*1520*/  IADD3 R16, PT, PT, R11.reuse, 0x26b663, R3 ;  /* 0x0026b6630b107810 */ /* 0x040fe40007ffe003 */
[C---:B------:R-:W-:Y:S01]  /*1530*/  IADD3 R15, PT, PT, R11.reuse, 0x212e9e, R2 ;  /* 0x00212e9e0b0f7810 */ /* 0x040fe20007ffe002 */
[----:B------:R-:W-:Y:S01]  /*1540*/  VIADD R11, R11, 0x2c3e28 ;  /* 0x002c3e280b0b7836 */ /* 0x000fe20000000000 */
[----:B------:R-:W-:Y:S01]  /*1550*/  I2FP.F32.U32 R17, R16 ;  /* 0x0000001000117245 */ /* 0x000fe20000201000 */
[----:B------:R-:W-:Y:S01]  /*1560*/  FFMA R14, R13, R13, R14 ;  /* 0x0000000d0d0e7223 */ /* 0x000fe2000000000e */
[----:B------:R-:W-:Y:S01]  /*1570*/  LOP3.LUT R7, R19, R6, RZ, 0x3c, !PT ;  /* 0x0000000613077212 */ /* 0x000fe200078e3cff */
[----:B------:R-:W-:Y:S01]  /*1580*/  IMAD.IADD R13, R11, 0x1, R6 ;  /* 0x000000010b0d7824 */ /* 0x000fe200078e0206 */
[----:B------:R-:W-:Y:S01]  /*1590*/  I2FP.F32.U32 R15, R15 ;  /* 0x0000000f000f7245 */ /* 0x000fe20000201000 */
[----:B------:R-:W-:Y:S01]  /*15a0*/  FFMA R17, R17, R0, 1.1641532182693481445e-10 ;  /* 0x2f00000011117423 */ /* 0x000fe20000000000 */
[----:B------:R-:W-:-:S02]  /*15b0*/  IADD3 R16, PT, PT, R11, 0x587c5, R7 ;  /* 0x000587c50b107810 */ /* 0x000fc40007ffe007 */
[----:B------:R-:W-:Y:S01]  /*15c0*/  FSETP.GTU.AND P1, PT, R14, 1, PT ;  /* 0x3f8000000e00780b */ /* 0x000fe20003f2c000 */
[----:B------:R-:W-:Y:S01]  /*15d0*/  FMUL R12, R17, R17 ;  /* 0x00000011110c7220 */ /* 0x000fe20000400000 */
[----:B------:R-:W-:Y:S01]  /*15e0*/  I2FP.F32.U32 R17, R16 ;  /* 0x0000001000117245 */ /* 0x000fe20000201000 */
[-C--:B------:R-:W-:Y:S01]  /*15f0*/  FFMA R15, R15, R0.reuse, 1.1641532182693481445e-10 ;  /* 0x2f0000000f0f7423 */ /* 0x080fe20000000000 */
[----:B------:R-:W-:Y:S01]  /*1600*/  I2FP.F32.U32 R13, R13 ;  /* 0x0000000d000d7245 */ /* 0x000fe20000201000 */
[----:B------:R-:W-:Y:S02]  /*1610*/  VIADD R14, R4, 0x1 ;  /* 0x00000001040e7836 */ /* 0x000fe40000000000 */
[-C--:B------:R-:W-:Y:S01]  /*1620*/  FFMA R17, R17, R0.reuse, 1.1641532182693481445e-10 ;  /* 0x2f00000011117423 */ /* 0x080fe20000000000 */
[----:B------:R-:W-:Y:S01]  /*1630*/  FFMA R12, R15, R15, R12 ;  /* 0x0000000f0f0c7223 */ /* 0x000fe2000000000c */
[----:B------:R-:W-:Y:S02]  /*1640*/  @P0 IMAD.MOV R14, RZ, RZ, R4 ;  /* 0x000000ffff0e0224 */ /* 0x000fe400078e0204 */
[----:B------:R-:W-:Y:S01]  /*1650*/  FFMA R13, R13, R0, 1.1641532182693481445e-10 ;  /* 0x2f0000000d0d7423 */ /* 0x000fe20000000000 */
[----:B------:R-:W-:Y:S01]  /*1660*/  FMUL R4, R17, R17 ;  /* 0x0000001111047220 */ /* 0x000fe20000400000 */
[----:B------:R-:W-:Y:S01]  /*1670*/  FSETP.GTU.AND P0, PT, R12, 1, PT ;  /* 0x3f8000000c00780b */ /* 0x000fe20003f0c000 */
[----:B------:R-:W-:-:S02]  /*1680*/  VIADD R12, R14, 0x1 ;  /* 0x000000010e0c7836 */ /* 0x000fc40000000000 */
[----:B------:R-:W-:Y:S01]  /*1690*/  FFMA R4, R13, R13, R4 ;  /* 0x0000000d0d047223 */ /* 0x000fe20000000004 */
[----:B------:R-:W-:-:S04]  /*16a0*/  @P1 IMAD.MOV R12, RZ, RZ, R14 ;  /* 0x000000ffff0c1224 */ /* 0x000fc800078e020e */
[----:B------:R-:W-:Y:S01]  /*16b0*/  FSETP.GTU.AND P1, PT, R4, 1, PT ;  /* 0x3f8000000400780b */ /* 0x000fe20003f2c000 */
[----:B------:R-:W-:-:S04]  /*16c0*/  VIADD R13, R12, 0x1 ;  /* 0x000000010c0d7836 */ /* 0x000fc80000000000 */
[----:B------:R-:W-:-:S04]  /*16d0*/  @P0 IMAD.MOV R13, RZ, RZ, R12 ;  /* 0x000000ffff0d0224 */ /* 0x000fc800078e020c */
[----:B------:R-:W-:-:S04]  /*16e0*/  VIADD R4, R13, 0x1 ;  /* 0x000000010d047836 */ /* 0x000fc80000000000 */
[----:B------:R-:W-:Y:S01]  /*16f0*/  @P1 IMAD.MOV R4, RZ, RZ, R13 ;  /* 0x000000ffff041224 */ /* 0x000fe200078e020d */
[----:B------:R-:W-:Y:S06]  /*1700*/  BRA.U UP0, `(.L_x_24) ;  /* 0xfffffff900807547 */ /* 0x000fec000b83ffff */
[----:B------:R-:W-:Y:S01]  /*1710*/  I2FP.F32.U32 R0, R4 ;  /* 0x0000000400007245 */ /* 0x000fe20000201000 */
[----:B------:R-:W-:Y:S01]  /*1720*/  IMAD.MOV.U32 R13, RZ, RZ, R5 ;  /* 0x000000ffff0d7224 */ /* 0x000fe200078e0005 */
[----:B------:R0:W-:Y:S01]  /*1730*/  STG.E.64 desc[UR6][R8.64+0x8], R2 ;  /* 0x0000080208007986 */ /* 0x0001e2000c101b06 */
[----:B------:R-:W-:Y:S01]  /*1740*/  IMAD.MOV.U32 R12, RZ, RZ, -0x9790bc7 ;  /* 0xf686f439ff0c7424 */ /* 0x000fe200078e00ff */
[----:B------:R-:W-:Y:S01]  /*1750*/  BSSY.RECONVERGENT B1, `(.L_x_25) ;  /* 0x000000f000017945 */ /* 0x000fe20003800200 */
[----:B------:R-:W-:Y:S01]  /*1760*/  FMUL R0, R0, 4 ;  /* 0x4080000000007820 */ /* 0x000fe20000400000 */
[----:B------:R-:W-:Y:S01]  /*1770*/  IMAD.MOV.U32 R5, RZ, RZ, 0x35700001 ;  /* 0x35700001ff057424 */ /* 0x000fe200078e00ff */
[----:B------:R0:W-:Y:S01]  /*1780*/  STG.E.64 desc[UR6][R8.64+0x10], R6 ;  /* 0x0000100608007986 */ /* 0x0001e2000c101b06 */
[----:B------:R-:W-:Y:S01]  /*1790*/  IMAD.MOV.U32 R14, RZ, RZ, 0x49888888 ;  /* 0x49888888ff0e7424 */ /* 0x000fe200078e00ff */
[----:B------:R-:W1:Y:S02]  /*17a0*/  FCHK P0, R0, 1118481 ;  /* 0x4988888800007902 */ /* 0x000e640000000000 */
[----:B------:R0:W-:Y:S01]  /*17b0*/  STG.E.64 desc[UR6][R8.64], R12 ;  /* 0x0000000c08007986 */ /* 0x0001e2000c101b06 */
[----:B------:R-:W-:-:S04]  /*17c0*/  FFMA R4, R5, -R14, 1 ;  /* 0x3f80000005047423 */ /* 0x000fc8000000080e */
[----:B------:R-:W-:-:S04]  /*17d0*/  FFMA R5, R4, R5, 8.9406972847427823581e-07 ;  /* 0x3570000104057423 */ /* 0x000fc80000000005 */
[----:B------:R-:W-:-:S04]  /*17e0*/  FFMA R4, R0, R5, RZ ;  /* 0x0000000500047223 */ /* 0x000fc800000000ff */
[----:B------:R-:W-:-:S04]  /*17f0*/  FFMA R11, R4, -1118481, R0 ;  /* 0xc9888888040b7823 */ /* 0x000fc80000000000 */
[----:B------:R-:W-:Y:S01]  /*1800*/  FFMA R5, R5, R11, R4 ;  /* 0x0000000b05057223 */ /* 0x000fe20000000004 */
[----:B01----:R-:W-:Y:S06]  /*1810*/  @!P0 BRA `(.L_x_26) ;  /* 0x0000000000088947 */ /* 0x003fec0003800000 */
[----:B------:R-:W-:-:S07]  /*1820*/  MOV R2, 0x1840 ;  /* 0x0000184000027802 */ /* 0x000fce0000000f00 */
[----:B------:R-:W-:Y:S05]  /*1830*/  CALL.REL.NOINC `($__internal_1_$__cuda_sm3x_div_rn_noftz_f32_slowpath) ;  /* 0x0000000000187944 */ /* 0x000fea0003c00000 */
.L_x_26:
[----:B------:R-:W-:Y:S05]  /*1840*/  BSYNC.RECONVERGENT B1 ;  /* 0x0000000000017941 */ /* 0x000fea0003800200 */
.L_x_25:
[----:B------:R-:W0:Y:S02]  /*1850*/  LDCU.64 UR4, c[0x0][0x380] ;  /* 0x00007000ff0477ac */ /* 0x000e240008000a00 */
[----:B0-----:R-:W-:-:S04]  /*1860*/  LEA R2, P0, R10, UR4, 0x2 ;  /* 0x000000040a027c11 */ /* 0x001fc8000f8010ff */
[----:B------:R-:W-:-:S05]  /*1870*/  LEA.HI.X R3, R10, UR5, RZ, 0x2, P0 ;  /* 0x000000050a037c11 */ /* 0x000fca00080f14ff */
[----:B------:R-:W-:Y:S01]  /*1880*/  STG.E desc[UR6][R2.64], R5 ;  /* 0x0000000502007986 */ /* 0x000fe2000c101906 */
[----:B------:R-:W-:Y:S05]  /*1890*/  EXIT ;  /* 0x000000000000794d */ /* 0x000fea0003800000 */
        .weak           $__internal_1_$__cuda_sm3x_div_rn_noftz_f32_slowpath
        .type           $__internal_1_$__cuda_sm3x_div_rn_noftz_f32_slowpath,@function
        .size           $__internal_1_$__cuda_sm3x_div_rn_noftz_f32_slowpath,(.L_x_87 - $__internal_1_$__cuda_sm3x_div_rn_noftz_f32_slowpath)
$__internal_1_$__cuda_sm3x_div_rn_noftz_f32_slowpath:
[--C-:B------:R-:W-:Y:S01]  /*18a0*/  SHF.R.U32.HI R3, RZ, 0x17, R0.reuse ;  /* 0x00000017ff037819 */ /* 0x100fe20000011600 */
[----:B------:R-:W-:Y:S04]  /*18b0*/  BSSY.RECONVERGENT B0, `(.L_x_27) ;  /* 0x000005c000007945 */ /* 0x000fe80003800200 */
[----:B------:R-:W-:Y:S01]  /*18c0*/  BSSY.RELIABLE B2, `(.L_x_28) ;  /* 0x000001a000027945 */ /* 0x000fe20003800100 */
[----:B------:R-:W-:Y:S01]  /*18d0*/  LOP3.LUT R5, R3, 0xff, RZ, 0xc0, !PT ;  /* 0x000000ff03057812 */ /* 0x000fe200078ec0ff */
[----:B------:R-:W-:-:S04]  /*18e0*/  IMAD.MOV.U32 R3, RZ, RZ, R0 ;  /* 0x000000ffff037224 */ /* 0x000fc800078e0000 */
[----:B------:R-:W-:-:S05]  /*18f0*/  VIADD R6, R5, 0xffffffff ;  /* 0xffffffff05067836 */ /* 0x000fca0000000000 */
[----:B------:R-:W-:-:S13]  /*1900*/  ISETP.GT.U32.OR P0, PT, R6, 0xfd, !PT ;  /* 0x000000fd0600780c */ /* 0x000fda0007f04470 */
[----:B------:R-:W-:Y:S01]  /*1910*/  @!P0 IMAD.MOV.U32 R4, RZ, RZ, RZ ;  /* 0x000000ffff048224 */ /* 0x000fe200078e00ff */
[----:B------:R-:W-:Y:S06]  /*1920*/  @!P0 BRA `(.L_x_29) ;  /* 0x00000000004c8947 */ /* 0x000fec0003800000 */
[----:B------:R-:W-:-:S13]  /*1930*/  FSETP.GTU.FTZ.AND P0, PT, |R0|, +INF , PT ;  /* 0x7f8000000000780b */ /* 0x000fda0003f1c200 */
[----:B------:R-:W-:Y:S05]  /*1940*/  @P0 BREAK.RELIABLE B2 ;  /* 0x0000000000020942 */ /* 0x000fea0003800100 */
[----:B------:R-:W-:Y:S05]  /*1950*/  @P0 BRA `(.L_x_30) ;  /* 0x0000000400400947 */ /* 0x000fea0003800000 */
[----:B------:R-:W-:-:S05]  /*1960*/  IMAD.MOV.U32 R4, RZ, RZ, 0x49888888 ;  /* 0x49888888ff047424 */ /* 0x000fca00078e00ff */
[----:B------:R-:W-:-:S13]  /*1970*/  LOP3.LUT P0, RZ, R4, 0x7fffffff, R3, 0xc8, !PT ;  /* 0x7fffffff04ff7812 */ /* 0x000fda000780c803 */
[----:B------:R-:W-:Y:S05]  /*1980*/  @!P0 BREAK.RELIABLE B2 ;  /* 0x0000000000028942 */ /* 0x000fea0003800100 */
[----:B------:R-:W-:Y:S05]  /*1990*/  @!P0 BRA `(.L_x_31) ;  /* 0x0000000400288947 */ /* 0x000fea0003800000 */
[----:B------:R-:W-:-:S13]  /*19a0*/  LOP3.LUT P0, RZ, R3, 0x7fffffff, RZ, 0xc0, !PT ;  /* 0x7fffffff03ff7812 */ /* 0x000fda000780c0ff */
[----:B------:R-:W-:Y:S05]  /*19b0*/  @!P0 BREAK.RELIABLE B2 ;  /* 0x0000000000028942 */ /* 0x000fea0003800100 */
[----:B------:R-:W-:Y:S05]  /*19c0*/  @!P0 BRA `(.L_x_32) ;  /* 0x0000000400148947 */ /* 0x000fea0003800000 */
[----:B------:R-:W-:Y:S02]  /*19d0*/  FSETP.NEU.FTZ.AND P1, PT, |R0|, +INF , PT ;  /* 0x7f8000000000780b */ /* 0x000fe40003f3d200 */
[----:B------:R-:W-:-:S04]  /*19e0*/  LOP3.LUT P0, RZ, R4, 0x7fffffff, RZ, 0xc0, !PT ;  /* 0x7fffffff04ff7812 */ /* 0x000fc8000780c0ff */
[----:B------:R-:W-:-:S13]  /*19f0*/  PLOP3.LUT P0, PT, P1, P0, PT, 0x2f, 0xf2 ;  /* 0x0000000000f2781c */ /* 0x000fda0000f00577 */
[----:B------:R-:W-:Y:S05]  /*1a00*/  @P0 BREAK.RELIABLE B2 ;  /* 0x0000000000020942 */ /* 0x000fea0003800100 */
[----:B------:R-:W-:Y:S05]  /*1a10*/  @P0 BRA `(.L_x_33) ;  /* 0x0000000000f40947 */ /* 0x000fea0003800000 */
[----:B------:R-:W-:-:S13]  /*1a20*/  ISETP.GE.AND P0, PT, R6, RZ, PT ;  /* 0x000000ff0600720c */ /* 0x000fda0003f06270 */
[----:B------:R-:W-:Y:S02]  /*1a30*/  @P0 IMAD.MOV.U32 R4, RZ, RZ, RZ ;  /* 0x000000ffff040224 */ /* 0x000fe400078e00ff */
[----:B------:R-:W-:Y:S01]  /*1a40*/  @!P0 FFMA R3, R0, 1.84467440737095516160e+19, RZ ;  /* 0x5f80000000038823 */ /* 0x000fe200000000ff */
[----:B------:R-:W-:-:S07]  /*1a50*/  @!P0 IMAD.MOV.U32 R4, RZ, RZ, -0x40 ;  /* 0xffffffc0ff048424 */ /* 0x000fce00078e00ff */
.L_x_29:
[----:B------:R-:W-:Y:S05]  /*1a60*/  BSYNC.RELIABLE B2 ;  /* 0x0000000000027941 */ /* 0x000fea0003800100 */
.L_x_28:
[----:B------:R-:W-:Y:S01]  /*1a70*/  UMOV UR4, 0x49888888 ;  /* 0x4988888800047882 */ /* 0x000fe20000000000 */
[----:B------:R-:W-:Y:S01]  /*1a80*/  VIADD R5, R5, 0xffffff81 ;  /* 0xffffff8105057836 */ /* 0x000fe20000000000 */
[----:B------:R-:W-:Y:S01]  /*1a90*/  UIADD3 UR4, UPT, UPT, UR4, -0xa000000, URZ ;  /* 0xf600000004047890 */ /* 0x000fe2000fffe0ff */
[----:B------:R-:W-:Y:S02]  /*1aa0*/  BSSY.RECONVERGENT B2, `(.L_x_34) ;  /* 0x0000033000027945 */ /* 0x000fe40003800200 */
[----:B------:R-:W-:Y:S01]  /*1ab0*/  IMAD R0, R5, -0x800000, R3 ;  /* 0xff80000005007824 */ /* 0x000fe200078e0203 */
[----:B------:R-:W-:Y:S02]  /*1ac0*/  IADD3 R4, PT, PT, R4, -0x14, R5 ;  /* 0xffffffec04047810 */ /* 0x000fe40007ffe005 */
[----:B------:R-:W-:-:S03]  /*1ad0*/  FADD.FTZ R7, -RZ, -UR4 ;  /* 0x80000004ff077e21 */ /* 0x000fc60008010100 */
[----:B------:R-:W0:Y:S02]  /*1ae0*/  MUFU.RCP R6, UR4 ;  /* 0x0000000400067d08 */ /* 0x000e240008001000 */
[----:B0-----:R-:W-:-:S04]  /*1af0*/  FFMA R9, R6, R7, 1 ;  /* 0x3f80000006097423 */ /* 0x001fc80000000007 */
[----:B------:R-:W-:-:S04]  /*1b00*/  FFMA R9, R6, R9, R6 ;  /* 0x0000000906097223 */ /* 0x000fc80000000006 */
[----:B------:R-:W-:-:S04]  /*1b10*/  FFMA R6, R0, R9, RZ ;  /* 0x0000000900067223 */ /* 0x000fc800000000ff */
[----:B------:R-:W-:-:S04]  /*1b20*/  FFMA R3, R7, R6, R0 ;  /* 0x0000000607037223 */ /* 0x000fc80000000000 */
[----:B------:R-:W-:-:S04]  /*1b30*/  FFMA R6, R9, R3, R6 ;  /* 0x0000000309067223 */ /* 0x000fc80000000006 */
[----:B------:R-:W-:-:S04]  /*1b40*/  FFMA R7, R7, R6, R0 ;  /* 0x0000000607077223 */ /* 0x000fc80000000000 */
[----:B------:R-:W-:-:S05]  /*1b50*/  FFMA R3, R9, R7, R6 ;  /* 0x0000000709037223 */ /* 0x000fca0000000006 */
[----:B------:R-:W-:-:S04]  /*1b60*/  SHF.R.U32.HI R0, RZ, 0x17, R3 ;  /* 0x00000017ff007819 */ /* 0x000fc80000011603 */
[----:B------:R-:W-:-:S05]  /*1b70*/  LOP3.LUT R0, R0, 0xff, RZ, 0xc0, !PT ;  /* 0x000000ff00007812 */ /* 0x000fca00078ec0ff */
[----:B------:R-:W-:-:S04]  /*1b80*/  IMAD.IADD R8, R0, 0x1, R4 ;  /* 0x0000000100087824 */ /* 0x000fc800078e0204 */
[----:B------:R-:W-:-:S05]  /*1b90*/  VIADD R0, R8, 0xffffffff ;  /* 0xffffffff08007836 */ /* 0x000fca0000000000 */
[----:B------:R-:W-:-:S13]  /*1ba0*/  ISETP.GE.U32.AND P0, PT, R0, 0xfe, PT ;  /* 0x000000fe0000780c */ /* 0x000fda0003f06070 */
[----:B------:R-:W-:Y:S05]  /*1bb0*/  @!P0 BRA `(.L_x_35) ;  /* 0x0000000000808947 */ /* 0x000fea0003800000 */
[----:B------:R-:W-:-:S13]  /*1bc0*/  ISETP.GT.AND P0, PT, R8, 0xfe, PT ;  /* 0x000000fe0800780c */ /* 0x000fda0003f04270 */
[----:B------:R-:W-:Y:S05]  /*1bd0*/  @P0 BRA `(.L_x_36) ;  /* 0x00000000006c0947 */ /* 0x000fea0003800000 */
[----:B------:R-:W-:-:S13]  /*1be0*/  ISETP.GE.AND P0, PT, R8, 0x1, PT ;  /* 0x000000010800780c */ /* 0x000fda0003f06270 */
[----:B------:R-:W-:Y:S05]  /*1bf0*/  @P0 BRA `(.L_x_37) ;  /* 0x0000000000740947 */ /* 0x000fea0003800000 */
[----:B------:R-:W-:Y:S02]  /*1c00*/  ISETP.GE.AND P0, PT, R8, -0x18, PT ;  /* 0xffffffe80800780c */ /* 0x000fe40003f06270 */
[----:B------:R-:W-:-:S11]  /*1c10*/  LOP3.LUT R3, R3, 0x80000000, RZ, 0xc0, !PT ;  /* 0x8000000003037812 */ /* 0x000fd600078ec0ff */
[----:B------:R-:W-:Y:S05]  /*1c20*/  @!P0 BRA `(.L_x_37) ;  /* 0x0000000000688947 */ /* 0x000fea0003800000 */
[CCC-:B------:R-:W-:Y:S01]  /*1c30*/  FFMA.RZ R0, R9.reuse, R7.reuse, R6.reuse ;  /* 0x0000000709007223 */ /* 0x1c0fe2000000c006 */
[C---:B------:R-:W-:Y:S01]  /*1c40*/  VIADD R5, R8.reuse, 0x20 ;  /* 0x0000002008057836 */ /* 0x040fe20000000000 */
[C---:B------:R-:W-:Y:S02]  /*1c50*/  ISETP.NE.AND P2, PT, R8.reuse, RZ, PT ;  /* 0x000000ff0800720c */ /* 0x040fe40003f45270 */
[----:B------:R-:W-:Y:S02]  /*1c60*/  ISETP.NE.AND P1, PT, R8, RZ, PT ;  /* 0x000000ff0800720c */ /* 0x000fe40003f25270 */
[----:B------:R-:W-:Y:S01]  /*1c70*/  LOP3.LUT R4, R0, 0x7fffff, RZ, 0xc0, !PT ;  /* 0x007fffff00047812 */ /* 0x000fe200078ec0ff */
[CCC-:B------:R-:W-:Y:S01]  /*1c80*/  FFMA.RP R0, R9.reuse, R7.reuse, R6.reuse ;  /* 0x0000000709007223 */ /* 0x1c0fe20000008006 */
[----:B------:R-:W-:Y:S01]  /*1c90*/  FFMA.RM R9, R9, R7, R6 ;  /* 0x0000000709097223 */ /* 0x000fe20000004006 */
[----:B------:R-:W-:Y:S01]  /*1ca0*/  IMAD.MOV R7, RZ, RZ, -R8 ;  /* 0x000000ffff077224 */ /* 0x000fe200078e0a08 */
[----:B------:R-:W-:-:S03]  /*1cb0*/  LOP3.LUT R4, R4, 0x800000, RZ, 0xfc, !PT ;  /* 0x0080000004047812 */ /* 0x000fc600078efcff */
[----:B------:R-:W-:Y:S02]  /*1cc0*/  FSETP.NEU.FTZ.AND P0, PT, R0, R9, PT ;  /* 0x000000090000720b */ /* 0x000fe40003f1d000 */
[----:B------:R-:W-:Y:S02]  /*1cd0*/  SHF.L.U32 R5, R4, R5, RZ ;  /* 0x0000000504057219 */ /* 0x000fe400000006ff */
[----:B------:R-:W-:Y:S02]  /*1ce0*/  SEL R7, R7, RZ, P2 ;  /* 0x000000ff07077207 */ /* 0x000fe40001000000 */
[----:B------:R-:W-:Y:S02]  /*1cf0*/  ISETP.NE.AND P1, PT, R5, RZ, P1 ;  /* 0x000000ff0500720c */ /* 0x000fe40000f25270 */
[----:B------:R-:W-:Y:S02]  /*1d00*/  SHF.R.U32.HI R7, RZ, R7, R4 ;  /* 0x00000007ff077219 */ /* 0x000fe40000011604 */
[----:B------:R-:W-:-:S02]  /*1d10*/  PLOP3.LUT P0, PT, P0, P1, PT, 0xf8, 0x8f ;  /* 0x00000000008f781c */ /* 0x000fc40000703f70 */
[----:B------:R-:W-:Y:S02]  /*1d20*/  SHF.R.U32.HI R5, RZ, 0x1, R7 ;  /* 0x00000001ff057819 */ /* 0x000fe40000011607 */
[----:B------:R-:W-:-:S04]  /*1d30*/  SEL R0, RZ, 0x1, !P0 ;  /* 0x00000001ff007807 */ /* 0x000fc80004000000 */
[----:B------:R-:W-:-:S04]  /*1d40*/  LOP3.LUT R0, R0, 0x1, R5, 0xf8, !PT ;  /* 0x0000000100007812 */ /* 0x000fc800078ef805 */
[----:B------:R-:W-:-:S05]  /*1d50*/  LOP3.LUT R0, R0, R7, RZ, 0xc0, !PT ;  /* 0x0000000700007212 */ /* 0x000fca00078ec0ff */
[----:B------:R-:W-:-:S05]  /*1d60*/  IMAD.IADD R0, R5, 0x1, R0 ;  /* 0x0000000105007824 */ /* 0x000fca00078e0200 */
[----:B------:R-:W-:Y:S01]  /*1d70*/  LOP3.LUT R3, R0, R3, RZ, 0xfc, !PT ;  /* 0x0000000300037212 */ /* 0x000fe200078efcff */
[----:B------:R-:W-:Y:S06]  /*1d80*/  BRA `(.L_x_37) ;  /* 0x0000000000107947 */ /* 0x000fec0003800000 */
.L_x_36:
[----:B------:R-:W-:-:S04]  /*1d90*/  LOP3.LUT R3, R3, 0x80000000, RZ, 0xc0, !PT ;  /* 0x8000000003037812 */ /* 0x000fc800078ec0ff */
[----:B------:R-:W-:Y:S01]  /*1da0*/  LOP3.LUT R3, R3, 0x7f800000, RZ, 0xfc, !PT ;  /* 0x7f80000003037812 */ /* 0x000fe200078efcff */
[----:B------:R-:W-:Y:S06]  /*1db0*/  BRA `(.L_x_37) ;  /* 0x0000000000047947 */ /* 0x000fec0003800000 */
.L_x_35:
[----:B------:R-:W-:-:S07]  /*1dc0*/  IMAD R3, R4, 0x800000, R3 ;  /* 0x0080000004037824 */ /* 0x000fce00078e0203 */
.L_x_37:
[----:B------:R-:W-:Y:S05]  /*1dd0*/  BSYNC.RECONVERGENT B2 ;  /* 0x0000000000027941 */ /* 0x000fea0003800200 */
.L_x_34:
[----:B------:R-:W-:Y:S05]  /*1de0*/  BRA `(.L_x_38) ;  /* 0x0000000000207947 */ /* 0x000fea0003800000 */
.L_x_33:
[----:B------:R-:W-:-:S04]  /*1df0*/  LOP3.LUT R3, R4, 0x80000000, R3, 0x48, !PT ;  /* 0x8000000004037812 */ /* 0x000fc800078e4803 */
[----:B------:R-:W-:Y:S01]  /*1e00*/  LOP3.LUT R3, R3, 0x7f800000, RZ, 0xfc, !PT ;  /* 0x7f80000003037812 */ /* 0x000fe200078efcff */
[----:B------:R-:W-:Y:S06]  /*1e10*/  BRA `(.L_x_38) ;  /* 0x0000000000147947 */ /* 0x000fec0003800000 */
.L_x_32:
[----:B------:R-:W-:Y:S01]  /*1e20*/  LOP3.LUT R3, R4, 0x80000000, R3, 0x48, !PT ;  /* 0x8000000004037812 */ /* 0x000fe200078e4803 */
[----:B------:R-:W-:Y:S06]  /*1e30*/  BRA `(.L_x_38) ;  /* 0x00000000000c7947 */ /* 0x000fec0003800000 */
.L_x_31:
[----:B------:R-:W0:Y:S01]  /*1e40*/  MUFU.RSQ R3, -QNAN ;  /* 0xffc0000000037908 */ /* 0x000e220000001400 */
[----:B------:R-:W-:Y:S05]  /*1e50*/  BRA `(.L_x_38) ;  /* 0x0000000000047947 */ /* 0x000fea0003800000 */
.L_x_30:
[----:B------:R-:W-:-:S07]  /*1e60*/  FADD.FTZ R3, R0, 1118481 ;  /* 0x4988888800037421 */ /* 0x000fce0000010000 */
.L_x_38:
[----:B------:R-:W-:Y:S05]  /*1e70*/  BSYNC.RECONVERGENT B0 ;  /* 0x0000000000007941 */ /* 0x000fea0003800200 */
.L_x_27:
[----:B0-----:R-:W-:Y:S02]  /*1e80*/  IMAD.MOV.U32 R5, RZ, RZ, R3 ;  /* 0x000000ffff057224 */ /* 0x001fe400078e0003 */
[----:B------:R-:W-:-:S04]  /*1e90*/  IMAD.MOV.U32 R3, RZ, RZ, 0x0 ;  /* 0x00000000ff037424 */ /* 0x000fc800078e00ff */
[----:B------:R-:W-:Y:S05]  /*1ea0*/  RET.REL.NODEC R2 `(_Z15gpu_monte_carloPfP17curandStateXORWOW) ;  /* 0xffffffe002547950 */ /* 0x000fea0003c3ffff */
.L_x_39:
        /* <DEDUP_REMOVED lines=13> */
.L_x_87:


//--------------------- .text._Z8cal_pi_dPdidii   --------------------------
	.section	.text._Z8cal_pi_dPdidii,"ax",@progbits
	.align	128
        .global         _Z8cal_pi_dPdidii
        .type           _Z8cal_pi_dPdidii,@function
        .size           _Z8cal_pi_dPdidii,(.L_x_88 - _Z8cal_pi_dPdidii)
        .other          _Z8cal_pi_dPdidii,@"STO_CUDA_ENTRY STV_DEFAULT"
_Z8cal_pi_dPdidii:
.text._Z8cal_pi_dPdidii:
[----:B------:R-:W-:Y:S01]  /*0000*/  LDC R1, c[0x0][0x37c] ;  /* 0x0000df00ff017b82 */ /* 0x000fe20000000800 */
[----:B------:R-:W0:Y:S07]  /*0010*/  S2R R0, SR_TID.X ;  /* 0x0000000000007919 */ /* 0x000e2e0000002100 */
[----:B------:R-:W0:Y:S01]  /*0020*/  S2UR UR4, SR_CTAID.X ;  /* 0x00000000000479c3 */ /* 0x000e220000002500 */
[----:B------:R-:W1:Y:S07]  /*0030*/  LDCU UR8, c[0x0][0x388] ;  /* 0x00007100ff0877ac */ /* 0x000e6e0008000800 */
[----:B------:R-:W0:Y:S02]  /*0040*/  LDC R25, c[0x0][0x360] ;  /* 0x0000d800ff197b82 */ /* 0x000e240000000800 */
[----:B0-----:R-:W-:-:S05]  /*0050*/  IMAD R25, R25, UR4, R0 ;  /* 0x0000000419197c24 */ /* 0x001fca000f8e0200 */
[----:B-1----:R-:W-:-:S13]  /*0060*/  ISETP.GE.AND P0, PT, R25, UR8, PT ;  /* 0x0000000819007c0c */ /* 0x002fda000bf06270 */
[----:B------:R-:W-:Y:S05]  /*0070*/  @P0 EXIT ;  /* 0x000000000000094d */ /* 0x000fea0003800000 */
[----:B------:R-:W0:Y:S01]  /*0080*/  LDC.64 R6, c[0x0][0x380] ;  /* 0x0000e000ff067b82 */ /* 0x000e220000000a00 */
[----:B------:R-:W1:Y:S01]  /*0090*/  LDCU.64 UR6, c[0x0][0x358] ;  /* 0x00006b00ff0677ac */ /* 0x000e620008000a00 */
[----:B------:R-:W2:Y:S01]  /*00a0*/  LDCU.64 UR4, c[0x0][0x398] ;  /* 0x00007300ff0477ac */ /* 0x000ea20008000a00 */
[----:B------:R-:W3:Y:S01]  /*00b0*/  LDCU.64 UR10, c[0x0][0x390] ;  /* 0x00007200ff0a77ac */ /* 0x000ee20008000a00 */
[----:B0-----:R-:W-:-:S05]  /*00c0*/  IMAD.WIDE R6, R25, 0x8, R6 ;  /* 0x0000000819067825 */ /* 0x001fca00078e0206 */
[----:B-1----:R0:W5:Y:S01]  /*00d0*/  LDG.E.64 R22, desc[UR6][R6.64] ;  /* 0x0000000606167981 */ /* 0x002162000c1e1b00 */
[----:B--2---:R-:W-:Y:S01]  /*00e0*/  UIMAD UR5, UR5, UR4, URZ ;  /* 0x00000004050572a4 */ /* 0x004fe2000f8e02ff */
[----:B------:R-:W-:Y:S02]  /*00f0*/  BSSY.RECONVERGENT B0, `(.L_x_40) ;  /* 0x000003d000007945 */ /* 0x000fe40003800200 */
[----:B------:R-:W-:-:S03]  /*0100*/  UMOV UR4, URZ ;  /* 0x000000ff00047c82 */ /* 0x000fc60008000000 */
[----:B------:R-:W-:Y:S01]  /*0110*/  VIADD R0, R25, UR5 ;  /* 0x0000000519007c36 */ /* 0x000fe20008000000 */
[----:B------:R-:W-:Y:S01]  /*0120*/  ISETP.NE.U32.AND P2, PT, RZ, UR5, PT ;  /* 0x00000005ff007c0c */ /* 0x000fe2000bf45070 */
[----:B------:R-:W-:Y:S01]  /*0130*/  IMAD R9, RZ, RZ, -UR5 ;  /* 0x80000005ff097e24 */ /* 0x000fe2000f8e02ff */
[----:B------:R-:W1:Y:S02]  /*0140*/  I2F.U32.RP R4, UR5 ;  /* 0x0000000500047d06 */ /* 0x000e640008209000 */
[C---:B------:R-:W-:Y:S02]  /*0150*/  ISETP.GE.AND P0, PT, R0.reuse, UR8, PT ;  /* 0x0000000800007c0c */ /* 0x040fe4000bf06270 */
[----:B------:R-:W-:Y:S01]  /*0160*/  VIMNMX R5, PT, PT, R0, UR8, !PT ;  /* 0x0000000800057c48 */ /* 0x000fe2000ffe0100 */
[----:B------:R-:W-:Y:S01]  /*0170*/  UMOV UR8, 0x40100000 ;  /* 0x4010000000087882 */ /* 0x000fe20000000000 */
[----:B------:R-:W-:-:S04]  /*0180*/  SEL R26, RZ, 0x1, P0 ;  /* 0x00000001ff1a7807 */ /* 0x000fc80000000000 */
[----:B------:R-:W-:Y:S01]  /*0190*/  IADD3 R5, PT, PT, R5, -R0, -R26 ;  /* 0x8000000005057210 */ /* 0x000fe20007ffe81a */
[----:B-1----:R-:W1:Y:S02]  /*01a0*/  MUFU.RCP R4, R4 ;  /* 0x0000000400047308 */ /* 0x002e640000001000 */
[----:B-1----:R-:W-:-:S06]  /*01b0*/  VIADD R2, R4, 0xffffffe ;  /* 0x0ffffffe04027836 */ /* 0x002fcc0000000000 */
[----:B------:R1:W2:Y:S02]  /*01c0*/  F2I.FTZ.U32.TRUNC.NTZ R3, R2 ;  /* 0x0000000200037305 */ /* 0x0002a4000021f000 */
[----:B-1----:R-:W-:Y:S02]  /*01d0*/  IMAD.MOV.U32 R2, RZ, RZ, RZ ;  /* 0x000000ffff027224 */ /* 0x002fe400078e00ff */
[----:B--2---:R-:W-:-:S04]  /*01e0*/  IMAD R9, R9, R3, RZ ;  /* 0x0000000309097224 */ /* 0x004fc800078e02ff */
[----:B------:R-:W-:-:S06]  /*01f0*/  IMAD.HI.U32 R4, R3, R9, R2 ;  /* 0x0000000903047227 */ /* 0x000fcc00078e0002 */
[----:B------:R-:W-:-:S04]  /*0200*/  IMAD.HI.U32 R3, R4, R5, RZ ;  /* 0x0000000504037227 */ /* 0x000fc800078e00ff */
[----:B------:R-:W-:-:S04]  /*0210*/  IMAD.MOV R0, RZ, RZ, -R3 ;  /* 0x000000ffff007224 */ /* 0x000fc800078e0a03 */
[----:B------:R-:W-:-:S05]  /*0220*/  IMAD R5, R0, UR5, R5 ;  /* 0x0000000500057c24 */ /* 0x000fca000f8e0205 */
[----:B------:R-:W-:-:S13]  /*0230*/  ISETP.GE.U32.AND P0, PT, R5, UR5, PT ;  /* 0x0000000505007c0c */ /* 0x000fda000bf06070 */
[----:B------:R-:W-:Y:S02]  /*0240*/  @P0 VIADD R5, R5, -UR5 ;  /* 0x8000000505050c36 */ /* 0x000fe40008000000 */
[----:B------:R-:W-:-:S03]  /*0250*/  @P0 VIADD R3, R3, 0x1 ;  /* 0x0000000103030836 */ /* 0x000fc60000000000 */
[----:B------:R-:W-:-:S13]  /*0260*/  ISETP.GE.U32.AND P1, PT, R5, UR5, PT ;  /* 0x0000000505007c0c */ /* 0x000fda000bf26070 */
[----:B------:R-:W-:Y:S01]  /*0270*/  @P1 VIADD R3, R3, 0x1 ;  /* 0x0000000103031836 */ /* 0x000fe20000000000 */
[----:B------:R-:W-:-:S05]  /*0280*/  @!P2 LOP3.LUT R3, RZ, UR5, RZ, 0x33, !PT ;  /* 0x00000005ff03ac12 */ /* 0x000fca000f8e33ff */
[----:B------:R-:W-:-:S05]  /*0290*/  IMAD.IADD R26, R26, 0x1, R3 ;  /* 0x000000011a1a7824 */ /* 0x000fca00078e0203 */
[----:B------:R-:W-:-:S04]  /*02a0*/  LOP3.LUT R0, R26, 0x3, RZ, 0xc0, !PT ;  /* 0x000000031a007812 */ /* 0x000fc800078ec0ff */
[----:B------:R-:W-:-:S13]  /*02b0*/  ISETP.NE.AND P0, PT, R0, 0x3, PT ;  /* 0x000000030000780c */ /* 0x000fda0003f05270 */
[----:B0--3--:R-:W-:Y:S05]  /*02c0*/  @!P0 BRA `(.L_x_41) ;  /* 0x00000000007c8947 */ /* 0x009fea0003800000 */
[----:B------:R-:W-:-:S05]  /*02d0*/  VIADD R0, R26, 0x1 ;  /* 0x000000011a007836 */ /* 0x000fca0000000000 */
[----:B------:R-:W-:-:S05]  /*02e0*/  LOP3.LUT R0, R0, 0x3, RZ, 0xc0, !PT ;  /* 0x0000000300007812 */ /* 0x000fca00078ec0ff */
[----:B------:R-:W-:-:S07]  /*02f0*/  IMAD.MOV R27, RZ, RZ, -R0 ;  /* 0x000000ffff1b7224 */ /* 0x000fce00078e0a00 */
.L_x_44:
[----:B------:R-:W0:Y:S01]  /*0300*/  I2F.F64 R2, R25 ;  /* 0x0000001900027312 */ /* 0x000e220000201c00 */
[----:B------:R-:W-:Y:S01]  /*0310*/  VIADD R27, R27, 0x1 ;  /* 0x000000011b1b7836 */ /* 0x000fe20000000000 */
[----:B------:R-:W-:Y:S04]  /*0320*/  BSSY.RECONVERGENT B1, `(.L_x_42) ;  /* 0x0000016000017945 */ /* 0x000fe80003800200 */
[----:B------:R-:W-:Y:S01]  /*0330*/  ISETP.NE.AND P1, PT, R27, RZ, PT ;  /* 0x000000ff1b00720c */ /* 0x000fe20003f25270 */
[----:B0-----:R-:W-:-:S08]  /*0340*/  DADD R2, R2, 0.5 ;  /* 0x3fe0000002027429 */ /* 0x001fd00000000000 */
[----:B------:R-:W-:-:S08]  /*0350*/  DMUL R2, R2, UR10 ;  /* 0x0000000a02027c28 */ /* 0x000fd00008000000 */
[----:B------:R-:W-:Y:S01]  /*0360*/  DFMA R10, R2, R2, 1 ;  /* 0x3ff00000020a742b */ /* 0x000fe20000000002 */
[----:B------:R-:W-:-:S05]  /*0370*/  IMAD.MOV.U32 R2, RZ, RZ, 0x1 ;  /* 0x00000001ff027424 */ /* 0x000fca00078e00ff */
[----:B------:R-:W0:Y:S02]  /*0380*/  MUFU.RCP64H R3, R11 ;  /* 0x0000000b00037308 */ /* 0x000e240000001800 */
[----:B0-----:R-:W-:-:S08]  /*0390*/  DFMA R4, -R10, R2, 1 ;  /* 0x3ff000000a04742b */ /* 0x001fd00000000102 */
[----:B------:R-:W-:-:S08]  /*03a0*/  DFMA R4, R4, R4, R4 ;  /* 0x000000040404722b */ /* 0x000fd00000000004 */
[----:B------:R-:W-:-:S08]  /*03b0*/  DFMA R4, R2, R4, R2 ;  /* 0x000000040204722b */ /* 0x000fd00000000002 */
[----:B------:R-:W-:-:S08]  /*03c0*/  DFMA R2, -R10, R4, 1 ;  /* 0x3ff000000a02742b */ /* 0x000fd00000000104 */
[----:B------:R-:W-:-:S08]  /*03d0*/  DFMA R2, R4, R2, R4 ;  /* 0x000000020402722b */ /* 0x000fd00000000004 */
[----:B------:R-:W-:-:S08]  /*03e0*/  DMUL R4, R2, 4 ;  /* 0x4010000002047828 */ /* 0x000fd00000000000 */
[----:B------:R-:W-:-:S08]  /*03f0*/  DFMA R8, -R10, R4, 4 ;  /* 0x401000000a08742b */ /* 0x000fd00000000104 */
[----:B------:R-:W-:-:S10]  /*0400*/  DFMA R2, R2, R8, R4 ;  /* 0x000000080202722b */ /* 0x000fd40000000004 */
[----:B------:R-:W-:-:S05]  /*0410*/  FFMA R0, RZ, R11, R3 ;  /* 0x0000000bff007223 */ /* 0x000fca0000000003 */
[----:B------:R-:W-:-:S13]  /*0420*/  FSETP.GT.AND P0, PT, |R0|, 1.469367938527859385e-39, PT ;  /* 0x001000000000780b */ /* 0x000fda0003f04200 */
[----:B------:R-:W-:Y:S05]  /*0430*/  @P0 BRA `(.L_x_43) ;  /* 0x0000000000100947 */ /* 0x000fea0003800000 */
[----:B------:R-:W-:-:S07]  /*0440*/  MOV R2, 0x460 ;  /* 0x0000046000027802 */ /* 0x000fce0000000f00 */
[----:B-----5:R-:W-:Y:S05]  /*0450*/  CALL.REL.NOINC `($__internal_2_$__cuda_sm20_div_rn_f64_full) ;  /* 0x0000000400c47944 */ /* 0x020fea0003c00000 */
[----:B------:R-:W-:Y:S02]  /*0460*/  IMAD.MOV.U32 R2, RZ, RZ, R4 ;  /* 0x000000ffff027224 */ /* 0x000fe400078e0004 */
[----:B------:R-:W-:-:S07]  /*0470*/  IMAD.MOV.U32 R3, RZ, RZ, R5 ;  /* 0x000000ffff037224 */ /* 0x000fce00078e0005 */
.L_x_43:
[----:B------:R-:W-:Y:S05]  /*0480*/  BSYNC.RECONVERGENT B1 ;  /* 0x0000000000017941 */ /* 0x000fea0003800200 */
.L_x_42:
[----:B-----5:R-:W-:Y:S01]  /*0490*/  DADD R22, R2, R22 ;  /* 0x0000000002167229 */ /* 0x020fe20000000016 */
[----:B------:R-:W-:Y:S01]  /*04a0*/  VIADD R25, R25, UR5 ;  /* 0x0000000519197c36 */ /* 0x000fe20008000000 */
[----:B------:R-:W-:Y:S09]  /*04b0*/  @P1 BRA `(.L_x_44) ;  /* 0xfffffffc00901947 */ /* 0x000ff2000383ffff */
.L_x_41:
[----:B------:R-:W-:Y:S05]  /*04c0*/  BSYNC.RECONVERGENT B0 ;  /* 0x0000000000007941 */ /* 0x000fea0003800200 */
.L_x_40:
[----:B------:R-:W-:Y:S01]  /*04d0*/  ISETP.GE.U32.AND P0, PT, R26, 0x3, PT ;  /* 0x000000031a00780c */ /* 0x000fe20003f06070 */
[----:B------:R-:W0:Y:S01]  /*04e0*/  LDCU.64 UR10, c[0x0][0x390] ;  /* 0x00007200ff0a77ac */ /* 0x000e220008000a00 */
[----:B------:R-:W-:Y:S01]  /*04f0*/  BSSY.RECONVERGENT B0, `(.L_x_45) ;  /* 0x0000065000007945 */ /* 0x000fe20003800200 */
[----:B------:R-:W1:Y:S10]  /*0500*/  LDCU UR9, c[0x0][0x388] ;  /* 0x00007100ff0977ac */ /* 0x000e740008000800 */
[----:B------:R-:W-:Y:S05]  /*0510*/  @!P0 BRA `(.L_x_46) ;  /* 0x0000000400888947 */ /* 0x000fea0003800000 */
.L_x_55:
[----:B------:R-:W2:Y:S01]  /*0520*/  I2F.F64 R2, R25 ;  /* 0x0000001900027312 */ /* 0x000ea20000201c00 */
[----:B------:R-:W-:Y:S01]  /*0530*/  BSSY.RECONVERGENT B1, `(.L_x_47) ;  /* 0x0000015000017945 */ /* 0x000fe20003800200 */
[----:B--2---:R-:W-:-:S08]  /*0540*/  DADD R2, R2, 0.5 ;  /* 0x3fe0000002027429 */ /* 0x004fd00000000000 */
[----:B0-----:R-:W-:-:S08]  /*0550*/  DMUL R2, R2, UR10 ;  /* 0x0000000a02027c28 */ /* 0x001fd00008000000 */
        /* <DEDUP_REMOVED lines=15> */
[----:B-1---5:R-:W-:Y:S05]  /*0650*/  CALL.REL.NOINC `($__internal_2_$__cuda_sm20_div_rn_f64_full) ;  /* 0x0000000400447944 */ /* 0x022fea0003c00000 */
[----:B------:R-:W-:Y:S02]  /*0660*/  IMAD.MOV.U32 R2, RZ, RZ, R4 ;  /* 0x000000ffff027224 */ /* 0x000fe400078e0004 */
[----:B------:R-:W-:-:S07]  /*0670*/  IMAD.MOV.U32 R3, RZ, RZ, R5 ;  /* 0x000000ffff037224 */ /* 0x000fce00078e0005 */
.L_x_48:
[----:B-1----:R-:W-:Y:S05]  /*0680*/  BSYNC.RECONVERGENT B1 ;  /* 0x0000000000017941 */ /* 0x002fea0003800200 */
.L_x_47:
[----:B------:R-:W-:Y:S01]  /*0690*/  VIADD R25, R25, UR5 ;  /* 0x0000000519197c36 */ /* 0x000fe20008000000 */
[----:B------:R-:W-:Y:S01]  /*06a0*/  BSSY.RECONVERGENT B1, `(.L_x_49) ;  /* 0x0000015000017945 */ /* 0x000fe20003800200 */
[----:B-----5:R-:W-:Y:S02]  /*06b0*/  DADD R22, R2, R22 ;  /* 0x0000000002167229 */ /* 0x020fe40000000016 */
[----:B------:R-:W0:Y:S02]  /*06c0*/  I2F.F64 R4, R25 ;  /* 0x0000001900047312 */ /* 0x000e240000201c00 */
        /* <DEDUP_REMOVED lines=17> */
[----:B------:R-:W-:Y:S05]  /*07e0*/  CALL.REL.NOINC `($__internal_2_$__cuda_sm20_div_rn_f64_full) ;  /* 0x0000000000e07944 */ /* 0x000fea0003c00000 */
.L_x_50:
[----:B------:R-:W-:Y:S05]  /*07f0*/  BSYNC.RECONVERGENT B1 ;  /* 0x0000000000017941 */ /* 0x000fea0003800200 */
.L_x_49:
[----:B------:R-:W-:Y:S01]  /*0800*/  VIADD R25, R25, UR5 ;  /* 0x0000000519197c36 */ /* 0x000fe20008000000 */
[----:B------:R-:W-:Y:S01]  /*0810*/  BSSY.RECONVERGENT B1, `(.L_x_51) ;  /* 0x0000017000017945 */ /* 0x000fe20003800200 */
[----:B------:R-:W-:Y:S02]  /*0820*/  DADD R22, R22, R4 ;  /* 0x0000000016167229 */ /* 0x000fe40000000004 */
        /* <DEDUP_REMOVED lines=19> */
[----:B------:R-:W-:Y:S02]  /*0960*/  IMAD.MOV.U32 R2, RZ, RZ, R4 ;  /* 0x000000ffff027224 */ /* 0x000fe400078e0004 */
[----:B------:R-:W-:-:S07]  /*0970*/  IMAD.MOV.U32 R3, RZ, RZ, R5 ;  /* 0x000000ffff037224 */ /* 0x000fce00078e0005 */
.L_x_52:
[----:B------:R-:W-:Y:S05]  /*0980*/  BSYNC.RECONVERGENT B1 ;  /* 0x0000000000017941 */ /* 0x000fea0003800200 */
.L_x_51:
        /* <DEDUP_REMOVED lines=22> */
.L_x_54:
[----:B------:R-:W-:Y:S05]  /*0af0*/  BSYNC.RECONVERGENT B1 ;  /* 0x0000000000017941 */ /* 0x000fea0003800200 */
.L_x_53:
[----:B------:R-:W-:Y:S01]  /*0b00*/  IADD3 R25, PT, PT, R25, UR5, RZ ;  /* 0x0000000519197c10 */ /* 0x000fe2000fffe0ff */
[----:B------:R-:W-:-:S03]  /*0b10*/  DADD R22, R22, R4 ;  /* 0x0000000016167229 */ /* 0x000fc60000000004 */
[----:B------:R-:W-:-:S13]  /*0b20*/  ISETP.GE.AND P0, PT, R25, UR9, PT ;  /* 0x0000000919007c0c */ /* 0x000fda000bf06270 */
[----:B------:R-:W-:Y:S05]  /*0b30*/  @!P0 BRA `(.L_x_55) ;  /* 0xfffffff800788947 */ /* 0x000fea000383ffff */
.L_x_46:
[----:B01----:R-:W-:Y:S05]  /*0b40*/  BSYNC.RECONVERGENT B0 ;  /* 0x0000000000007941 */ /* 0x003fea0003800200 */
.L_x_45:
[----:B-----5:R-:W-:Y:S01]  /*0b50*/  STG.E.64 desc[UR6][R6.64], R22 ;  /* 0x0000001606007986 */ /* 0x020fe2000c101b06 */
[----:B------:R-:W-:Y:S05]  /*0b60*/  EXIT ;  /* 0x000000000000794d */ /* 0x000fea0003800000 */
        .weak           $__internal_2_$__cuda_sm20_div_rn_f64_full
        .type           $__internal_2_$__cuda_sm20_div_rn_f64_full,@function
        .size           $__internal_2_$__cuda_sm20_div_rn_f64_full,(.L_x_88 - $__internal_2_$__cuda_sm20_div_rn_f64_full)
$__internal_2_$__cuda_sm20_div_rn_f64_full:
[C---:B------:R-:W-:Y:S01]  /*0b70*/  FSETP.GEU.AND P0, PT, |R11|.reuse, 1.469367938527859385e-39, PT ;  /* 0x001000000b00780b */ /* 0x040fe20003f0e200 */
[----:B------:R-:W-:Y:S01]  /*0b80*/  IMAD.MOV.U32 R4, RZ, RZ, 0x1 ;  /* 0x00000001ff047424 */ /* 0x000fe200078e00ff */
[C---:B------:R-:W-:Y:S01]  /*0b90*/  LOP3.LUT R8, R11.reuse, 0x800fffff, RZ, 0xc0, !PT ;  /* 0x800fffff0b087812 */ /* 0x040fe200078ec0ff */
[----:B------:R-:W-:Y:S01]  /*0ba0*/  IMAD.U32 R13, RZ, RZ, UR8 ;  /* 0x00000008ff0d7e24 */ /* 0x000fe2000f8e00ff */
[----:B------:R-:W-:Y:S01]  /*0bb0*/  LOP3.LUT R0, R11, 0x7ff00000, RZ, 0xc0, !PT ;  /* 0x7ff000000b007812 */ /* 0x000fe200078ec0ff */
[----:B------:R-:W-:Y:S01]  /*0bc0*/  IMAD.U32 R12, RZ, RZ, UR4 ;  /* 0x00000004ff0c7e24 */ /* 0x000fe2000f8e00ff */
[----:B------:R-:W-:Y:S01]  /*0bd0*/  LOP3.LUT R9, R8, 0x3ff00000, RZ, 0xfc, !PT ;  /* 0x3ff0000008097812 */ /* 0x000fe200078efcff */
[----:B------:R-:W-:Y:S01]  /*0be0*/  IMAD.MOV.U32 R8, RZ, RZ, R10 ;  /* 0x000000ffff087224 */ /* 0x000fe200078e000a */
[----:B------:R-:W-:Y:S01]  /*0bf0*/  LOP3.LUT R3, R13, 0x7ff00000, RZ, 0xc0, !PT ;  /* 0x7ff000000d037812 */ /* 0x000fe200078ec0ff */
[----:B------:R-:W-:-:S03]  /*0c00*/  IMAD.MOV.U32 R14, RZ, RZ, R12 ;  /* 0x000000ffff0e7224 */ /* 0x000fc600078e000c */
[----:B------:R-:W-:Y:S01]  /*0c10*/  ISETP.GE.U32.AND P2, PT, R3, R0, PT ;  /* 0x000000000300720c */ /* 0x000fe20003f46070 */
[----:B------:R-:W-:-:S06]  /*0c20*/  @!P0 DMUL R8, R10, 8.98846567431157953865e+307 ;  /* 0x7fe000000a088828 */ /* 0x000fcc0000000000 */
[----:B------:R-:W0:Y:S02]  /*0c30*/  MUFU.RCP64H R5, R9 ;  /* 0x0000000900057308 */ /* 0x000e240000001800 */
[----:B0-----:R-:W-:-:S08]  /*0c40*/  DFMA R18, R4, -R8, 1 ;  /* 0x3ff000000412742b */ /* 0x001fd00000000808 */
[----:B------:R-:W-:-:S08]  /*0c50*/  DFMA R18, R18, R18, R18 ;  /* 0x000000121212722b */ /* 0x000fd00000000012 */
[----:B------:R-:W-:Y:S01]  /*0c60*/  DFMA R18, R4, R18, R4 ;  /* 0x000000120412722b */ /* 0x000fe20000000004 */
[----:B------:R-:W-:Y:S02]  /*0c70*/  IMAD.MOV.U32 R4, RZ, RZ, 0x1ca00000 ;  /* 0x1ca00000ff047424 */ /* 0x000fe400078e00ff */
[----:B------:R-:W-:-:S03]  /*0c80*/  IMAD.MOV.U32 R5, RZ, RZ, R3 ;  /* 0x000000ffff057224 */ /* 0x000fc600078e0003 */
[----:B------:R-:W-:Y:S02]  /*0c90*/  SEL R15, R4, 0x63400000, !P2 ;  /* 0x63400000040f7807 */ /* 0x000fe40005000000 */
[----:B------:R-:W-:Y:S01]  /*0ca0*/  DFMA R16, R18, -R8, 1 ;  /* 0x3ff000001210742b */ /* 0x000fe20000000808 */
[----:B------:R-:W-:Y:S02]  /*0cb0*/  FSETP.GEU.AND P2, PT, |R13|, 1.469367938527859385e-39, PT ;  /* 0x001000000d00780b */ /* 0x000fe40003f4e200 */
[----:B------:R-:W-:-:S05]  /*0cc0*/  LOP3.LUT R15, R15, 0x800fffff, R13, 0xf8, !PT ;  /* 0x800fffff0f0f7812 */ /* 0x000fca00078ef80d */
[----:B------:R-:W-:-:S06]  /*0cd0*/  DFMA R16, R18, R16, R18 ;  /* 0x000000101210722b */ /* 0x000fcc0000000012 */
[----:B------:R-:W-:Y:S05]  /*0ce0*/  @P2 BRA `(.L_x_56) ;  /* 0x0000000000202947 */ /* 0x000fea0003800000 */
[----:B------:R-:W-:-:S04]  /*0cf0*/  LOP3.LUT R18, R11, 0x7ff00000, RZ, 0xc0, !PT ;  /* 0x7ff000000b127812 */ /* 0x000fc800078ec0ff */
[----:B------:R-:W-:Y:S01]  /*0d00*/  ISETP.GE.U32.AND P2, PT, R3, R18, PT ;  /* 0x000000120300720c */ /* 0x000fe20003f46070 */
[----:B------:R-:W-:-:S03]  /*0d10*/  IMAD.MOV.U32 R18, RZ, RZ, RZ ;  /* 0x000000ffff127224 */ /* 0x000fc600078e00ff */
[----:B------:R-:W-:-:S04]  /*0d20*/  SEL R5, R4, 0x63400000, !P2 ;  /* 0x6340000004057807 */ /* 0x000fc80005000000 */
[----:B------:R-:W-:-:S04]  /*0d30*/  LOP3.LUT R5, R5, 0x80000000, R13, 0xf8, !PT ;  /* 0x8000000005057812 */ /* 0x000fc800078ef80d */
[----:B------:R-:W-:-:S06]  /*0d40*/  LOP3.LUT R19, R5, 0x100000, RZ, 0xfc, !PT ;  /* 0x0010000005137812 */ /* 0x000fcc00078efcff */
[----:B------:R-:W-:-:S10]  /*0d50*/  DFMA R14, R14, 2, -R18 ;  /* 0x400000000e0e782b */ /* 0x000fd40000000812 */
[----:B------:R-:W-:-:S07]  /*0d60*/  LOP3.LUT R5, R15, 0x7ff00000, RZ, 0xc0, !PT ;  /* 0x7ff000000f057812 */ /* 0x000fce00078ec0ff */
.L_x_56:
[----:B------:R-:W-:Y:S01]  /*0d70*/  @!P0 LOP3.LUT R0, R9, 0x7ff00000, RZ, 0xc0, !PT ;  /* 0x7ff0000009008812 */ /* 0x000fe200078ec0ff */
[----:B------:R-:W-:Y:S01]  /*0d80*/  VIADD R20, R5, 0xffffffff ;  /* 0xffffffff05147836 */ /* 0x000fe20000000000 */
[----:B------:R-:W-:Y:S01]  /*0d90*/  DMUL R18, R16, R14 ;  /* 0x0000000e10127228 */ /* 0x000fe20000000000 */
[----:B------:R-:W-:Y:S02]  /*0da0*/  BSSY.RECONVERGENT B2, `(.L_x_57) ;  /* 0x0000037000027945 */ /* 0x000fe40003800200 */
[----:B------:R-:W-:Y:S01]  /*0db0*/  VIADD R24, R0, 0xffffffff ;  /* 0xffffffff00187836 */ /* 0x000fe20000000000 */
[----:B------:R-:W-:-:S04]  /*0dc0*/  ISETP.GT.U32.AND P0, PT, R20, 0x7feffffe, PT ;  /* 0x7feffffe1400780c */ /* 0x000fc80003f04070 */
[----:B------:R-:W-:Y:S01]  /*0dd0*/  ISETP.GT.U32.OR P0, PT, R24, 0x7feffffe, P0 ;  /* 0x7feffffe1800780c */ /* 0x000fe20000704470 */
[----:B------:R-:W-:-:S08]  /*0de0*/  DFMA R20, R18, -R8, R14 ;  /* 0x800000081214722b */ /* 0x000fd0000000000e */
[----:B------:R-:W-:-:S04]  /*0df0*/  DFMA R20, R16, R20, R18 ;  /* 0x000000141014722b */ /* 0x000fc80000000012 */
[----:B------:R-:W-:Y:S07]  /*0e00*/  @P0 BRA `(.L_x_58) ;  /* 0x00000000006c0947 */ /* 0x000fee0003800000 */
[----:B------:R-:W-:-:S04]  /*0e10*/  LOP3.LUT R12, R11, 0x7ff00000, RZ, 0xc0, !PT ;  /* 0x7ff000000b0c7812 */ /* 0x000fc800078ec0ff */
[CC--:B------:R-:W-:Y:S02]  /*0e20*/  VIADDMNMX R0, R3.reuse, -R12.reuse, 0xb9600000, !PT ;  /* 0xb960000003007446 */ /* 0x0c0fe4000780090c */
[----:B------:R-:W-:Y:S02]  /*0e30*/  ISETP.GE.U32.AND P0, PT, R3, R12, PT ;  /* 0x0000000c0300720c */ /* 0x000fe40003f06070 */
[----:B------:R-:W-:Y:S02]  /*0e40*/  VIMNMX R0, PT, PT, R0, 0x46a00000, PT ;  /* 0x46a0000000007848 */ /* 0x000fe40003fe0100 */
[----:B------:R-:W-:Y:S01]  /*0e50*/  SEL R3, R4, 0x63400000, !P0 ;  /* 0x6340000004037807 */ /* 0x000fe20004000000 */
[----:B------:R-:W-:-:S04]  /*0e60*/  IMAD.MOV.U32 R4, RZ, RZ, RZ ;  /* 0x000000ffff047224 */ /* 0x000fc800078e00ff */
[----:B------:R-:W-:-:S04]  /*0e70*/  IMAD.IADD R0, R0, 0x1, -R3 ;  /* 0x0000000100007824 */ /* 0x000fc800078e0a03 */
[----:B------:R-:W-:-:S06]  /*0e80*/  VIADD R5, R0, 0x7fe00000 ;  /* 0x7fe0000000057836 */ /* 0x000fcc0000000000 */
[----:B------:R-:W-:-:S10]  /*0e90*/  DMUL R16, R20, R4 ;  /* 0x0000000414107228 */ /* 0x000fd40000000000 */
[----:B------:R-:W-:-:S13]  /*0ea0*/  FSETP.GTU.AND P0, PT, |R17|, 1.469367938527859385e-39, PT ;  /* 0x001000001100780b */ /* 0x000fda0003f0c200 */
[----:B------:R-:W-:Y:S05]  /*0eb0*/  @P0 BRA `(.L_x_59) ;  /* 0x0000000000940947 */ /* 0x000fea0003800000 */
[----:B------:R-:W-:-:S06]  /*0ec0*/  DFMA R8, R20, -R8, R14 ;  /* 0x800000081408722b */ /* 0x000fcc000000000e */
[----:B------:R-:W-:-:S04]  /*0ed0*/  MOV R8, RZ ;  /* 0x000000ff00087202 */ /* 0x000fc80000000f00 */
[C---:B------:R-:W-:Y:S02]  /*0ee0*/  FSETP.NEU.AND P0, PT, R9.reuse, RZ, PT ;  /* 0x000000ff0900720b */ /* 0x040fe40003f0d000 */
[----:B------:R-:W-:-:S04]  /*0ef0*/  LOP3.LUT R11, R9, 0x80000000, R11, 0x48, !PT ;  /* 0x80000000090b7812 */ /* 0x000fc800078e480b */
[----:B------:R-:W-:-:S07]  /*0f00*/  LOP3.LUT R9, R11, R5, RZ, 0xfc, !PT ;  /* 0x000000050b097212 */ /* 0x000fce00078efcff */
[----:B------:R-:W-:Y:S05]  /*0f10*/  @!P0 BRA `(.L_x_59) ;  /* 0x00000000007c8947 */ /* 0x000fea0003800000 */
[----:B------:R-:W-:Y:S01]  /*0f20*/  IMAD.MOV R5, RZ, RZ, -R0 ;  /* 0x000000ffff057224 */ /* 0x000fe200078e0a00 */
[----:B------:R-:W-:Y:S01]  /*0f30*/  DMUL.RP R8, R20, R8 ;  /* 0x0000000814087228 */ /* 0x000fe20000008000 */
[----:B------:R-:W-:Y:S01]  /*0f40*/  IMAD.MOV.U32 R4, RZ, RZ, RZ ;  /* 0x000000ffff047224 */ /* 0x000fe200078e00ff */
[----:B------:R-:W-:-:S05]  /*0f50*/  IADD3 R3, PT, PT, -R0, -0x43300000, RZ ;  /* 0xbcd0000000037810 */ /* 0x000fca0007ffe1ff */
[----:B------:R-:W-:-:S03]  /*0f60*/  DFMA R4, R16, -R4, R20 ;  /* 0x800000041004722b */ /* 0x000fc60000000014 */
[----:B------:R-:W-:-:S07]  /*0f70*/  LOP3.LUT R11, R9, R11, RZ, 0x3c, !PT ;  /* 0x0000000b090b7212 */ /* 0x000fce00078e3cff */
[----:B------:R-:W-:-:S04]  /*0f80*/  FSETP.NEU.AND P0, PT, |R5|, R3, PT ;  /* 0x000000030500720b */ /* 0x000fc80003f0d200 */
[----:B------:R-:W-:Y:S02]  /*0f90*/  FSEL R16, R8, R16, !P0 ;  /* 0x0000001008107208 */ /* 0x000fe40004000000 */
[----:B------:R-:W-:Y:S01]  /*0fa0*/  FSEL R17, R11, R17, !P0 ;  /* 0x000000110b117208 */ /* 0x000fe20004000000 */
[----:B------:R-:W-:Y:S06]  /*0fb0*/  BRA `(.L_x_59) ;  /* 0x0000000000547947 */ /* 0x000fec0003800000 */
.L_x_58:
[----:B------:R-:W-:-:S14]  /*0fc0*/  DSETP.NAN.AND P0, PT, R12, R12, PT ;  /* 0x0000000c0c00722a */ /* 0x000fdc0003f08000 */
[----:B------:R-:W-:Y:S05]  /*0fd0*/  @P0 BRA `(.L_x_60) ;  /* 0x0000000000440947 */ /* 0x000fea0003800000 */
[----:B------:R-:W-:-:S14]  /*0fe0*/  DSETP.NAN.AND P0, PT, R10, R10, PT ;  /* 0x0000000a0a00722a */ /* 0x000fdc0003f08000 */
[----:B------:R-:W-:Y:S05]  /*0ff0*/  @P0 BRA `(.L_x_61) ;  /* 0x0000000000300947 */ /* 0x000fea0003800000 */
[----:B------:R-:W-:Y:S01]  /*1000*/  ISETP.NE.AND P0, PT, R5, R0, PT ;  /* 0x000000000500720c */ /* 0x000fe20003f05270 */
[----:B------:R-:W-:Y:S02]  /*1010*/  IMAD.MOV.U32 R16, RZ, RZ, 0x0 ;  /* 0x00000000ff107424 */ /* 0x000fe400078e00ff */
[----:B------:R-:W-:-:S10]  /*1020*/  IMAD.MOV.U32 R17, RZ, RZ, -0x80000 ;  /* 0xfff80000ff117424 */ /* 0x000fd400078e00ff */
[----:B------:R-:W-:Y:S05]  /*1030*/  @!P0 BRA `(.L_x_59) ;  /* 0x0000000000348947 */ /* 0x000fea0003800000 */
[----:B------:R-:W-:Y:S02]  /*1040*/  ISETP.NE.AND P0, PT, R5, 0x7ff00000, PT ;  /* 0x7ff000000500780c */ /* 0x000fe40003f05270 */
[----:B------:R-:W-:Y:S02]  /*1050*/  LOP3.LUT R17, R13, 0x80000000, R11, 0x48, !PT ;  /* 0x800000000d117812 */ /* 0x000fe400078e480b */
[----:B------:R-:W-:-:S13]  /*1060*/  ISETP.EQ.OR P0, PT, R0, RZ, !P0 ;  /* 0x000000ff0000720c */ /* 0x000fda0004702670 */
[----:B------:R-:W-:Y:S01]  /*1070*/  @P0 LOP3.LUT R0, R17, 0x7ff00000, RZ, 0xfc, !PT ;  /* 0x7ff0000011000812 */ /* 0x000fe200078efcff */
[----:B------:R-:W-:Y:S02]  /*1080*/  @!P0 IMAD.MOV.U32 R16, RZ, RZ, RZ ;  /* 0x000000ffff108224 */ /* 0x000fe400078e00ff */
[----:B------:R-:W-:Y:S02]  /*1090*/  @P0 IMAD.MOV.U32 R16, RZ, RZ, RZ ;  /* 0x000000ffff100224 */ /* 0x000fe400078e00ff */
[----:B------:R-:W-:Y:S01]  /*10a0*/  @P0 IMAD.MOV.U32 R17, RZ, RZ, R0 ;  /* 0x000000ffff110224 */ /* 0x000fe200078e0000 */
[----:B------:R-:W-:Y:S06]  /*10b0*/  BRA `(.L_x_59) ;  /* 0x0000000000147947 */ /* 0x000fec0003800000 */
.L_x_61:
[----:B------:R-:W-:Y:S01]  /*10c0*/  LOP3.LUT R17, R11, 0x80000, RZ, 0xfc, !PT ;  /* 0x000800000b117812 */ /* 0x000fe200078efcff */
[----:B------:R-:W-:Y:S01]  /*10d0*/  IMAD.MOV.U32 R16, RZ, RZ, R10 ;  /* 0x000000ffff107224 */ /* 0x000fe200078e000a */
[----:B------:R-:W-:Y:S06]  /*10e0*/  BRA `(.L_x_59) ;  /* 0x0000000000087947 */ /* 0x000fec0003800000 */
.L_x_60:
[----:B------:R-:W-:Y:S01]  /*10f0*/  LOP3.LUT R17, R13, 0x80000, RZ, 0xfc, !PT ;  /* 0x000800000d117812 */ /* 0x000fe200078efcff */
[----:B------:R-:W-:-:S07]  /*1100*/  IMAD.MOV.U32 R16, RZ, RZ, R12 ;  /* 0x000000ffff107224 */ /* 0x000fce00078e000c */
.L_x_59:
[----:B------:R-:W-:Y:S05]  /*1110*/  BSYNC.RECONVERGENT B2 ;  /* 0x0000000000027941 */ /* 0x000fea0003800200 */
.L_x_57:
[----:B------:R-:W-:Y:S02]  /*1120*/  IMAD.MOV.U32 R3, RZ, RZ, 0x0 ;  /* 0x00000000ff037424 */ /* 0x000fe400078e00ff */
[----:B------:R-:W-:Y:S02]  /*1130*/  IMAD.MOV.U32 R4, RZ, RZ, R16 ;  /* 0x000000ffff047224 */ /* 0x000fe400078e0010 */
[----:B------:R-:W-:Y:S01]  /*1140*/  IMAD.MOV.U32 R5, RZ, RZ, R17 ;  /* 0x000000ffff057224 */ /* 0x000fe200078e0011 */
[----:B------:R-:W-:Y:S06]  /*1150*/  RET.REL.NODEC R2 `(_Z8cal_pi_dPdidii) ;  /* 0xffffffec02a87950 */ /* 0x000fec0003c3ffff */
.L_x_62:
        /* <DEDUP_REMOVED lines=10> */
.L_x_88:


//--------------------- .text._Z6cal_piPfifii     --------------------------
	.section	.text._Z6cal_piPfifii,"ax",@progbits
	.align	128
        .global         _Z6cal_piPfifii
        .type           _Z6cal_piPfifii,@function
        .size           _Z6cal_piPfifii,(.L_x_89 - _Z6cal_piPfifii)
        .other          _Z6cal_piPfifii,@"STO_CUDA_ENTRY STV_DEFAULT"
_Z6cal_piPfifii:
.text._Z6cal_piPfifii:
        /* <DEDUP_REMOVED lines=11> */
[----:B0-----:R-:W-:-:S05]  /*00b0*/  IMAD.WIDE R8, R6, 0x4, R8 ;  /* 0x0000000406087825 */ /* 0x001fca00078e0208 */
[----:B-1----:R0:W5:Y:S01]  /*00c0*/  LDG.E R5, desc[UR6][R8.64] ;  /* 0x0000000608057981 */ /* 0x002162000c1e1900 */
[----:B--2---:R-:W-:Y:S01]  /*00d0*/  UIMAD UR5, UR5, UR4, URZ ;  /* 0x00000004050572a4 */ /* 0x004fe2000f8e02ff */
[----:B------:R-:W-:Y:S01]  /*00e0*/  BSSY.RECONVERGENT B0, `(.L_x_63) ;  /* 0x0000044000007945 */ /* 0x000fe20003800200 */
[----:B------:R-:W1:Y:S04]  /*00f0*/  LDCU UR4, c[0x0][0x38c] ;  /* 0x00007180ff0477ac */ /* 0x000e680008000800 */
[----:B------:R-:W-:Y:S01]  /*0100*/  VIADD R0, R6, UR5 ;  /* 0x0000000506007c36 */ /* 0x000fe20008000000 */
[----:B------:R-:W-:Y:S01]  /*0110*/  ISETP.NE.U32.AND P2, PT, RZ, UR5, PT ;  /* 0x00000005ff007c0c */ /* 0x000fe2000bf45070 */
[----:B------:R-:W-:Y:S01]  /*0120*/  IMAD R11, RZ, RZ, -UR5 ;  /* 0x80000005ff0b7e24 */ /* 0x000fe2000f8e02ff */
[----:B------:R-:W2:Y:S02]  /*0130*/  I2F.U32.RP R10, UR5 ;  /* 0x00000005000a7d06 */ /* 0x000ea40008209000 */
[----:B------:R-:W-:-:S02]  /*0140*/  ISETP.GE.AND P0, PT, R0, UR8, PT ;  /* 0x0000000800007c0c */ /* 0x000fc4000bf06270 */
[----:B------:R-:W-:Y:S01]  /*0150*/  VIMNMX R7, PT, PT, R0, UR8, !PT ;  /* 0x0000000800077c48 */ /* 0x000fe2000ffe0100 */
[----:B------:R-:W-:Y:S01]  /*0160*/  UMOV UR8, 0x40100000 ;  /* 0x4010000000087882 */ /* 0x000fe20000000000 */
[----:B------:R-:W-:-:S04]  /*0170*/  SEL R4, RZ, 0x1, P0 ;  /* 0x00000001ff047807 */ /* 0x000fc80000000000 */
[----:B------:R-:W-:Y:S01]  /*0180*/  IADD3 R7, PT, PT, R7, -R0, -R4 ;  /* 0x8000000007077210 */ /* 0x000fe20007ffe804 */
[----:B--2---:R-:W2:Y:S02]  /*0190*/  MUFU.RCP R10, R10 ;  /* 0x0000000a000a7308 */ /* 0x004ea40000001000 */
[----:B--2---:R-:W-:-:S06]  /*01a0*/  VIADD R2, R10, 0xffffffe ;  /* 0x0ffffffe0a027836 */ /* 0x004fcc0000000000 */
[----:B------:R2:W3:Y:S02]  /*01b0*/  F2I.FTZ.U32.TRUNC.NTZ R3, R2 ;  /* 0x0000000200037305 */ /* 0x0004e4000021f000 */
[----:B--2---:R-:W-:Y:S02]  /*01c0*/  IMAD.MOV.U32 R2, RZ, RZ, RZ ;  /* 0x000000ffff027224 */ /* 0x004fe400078e00ff */
[----:B---3--:R-:W-:-:S04]  /*01d0*/  IMAD R11, R11, R3, RZ ;  /* 0x000000030b0b7224 */ /* 0x008fc800078e02ff */
[----:B------:R-:W-:-:S06]  /*01e0*/  IMAD.HI.U32 R10, R3, R11, R2 ;  /* 0x0000000b030a7227 */ /* 0x000fcc00078e0002 */
[----:B------:R-:W-:Y:S02]  /*01f0*/  IMAD.HI.U32 R3, R10, R7, RZ ;  /* 0x000000070a037227 */ /* 0x000fe400078e00ff */
[----:B-1----:R-:W1:Y:S01]  /*0200*/  F2F.F64.F32 R10, UR4 ;  /* 0x00000004000a7d10 */ /* 0x002e620008201800 */
[----:B------:R-:W-:Y:S01]  /*0210*/  UMOV UR4, URZ ;  /* 0x000000ff00047c82 */ /* 0x000fe20008000000 */
        /* <DEDUP_REMOVED lines=11> */
[----:B01----:R-:W-:Y:S05]  /*02d0*/  @!P0 BRA `(.L_x_64) ;  /* 0x0000000000908947 */ /* 0x003fea0003800000 */
[----:B------:R-:W-:-:S05]  /*02e0*/  VIADD R0, R7, 0x1 ;  /* 0x0000000107007836 */ /* 0x000fca0000000000 */
[----:B------:R-:W-:-:S05]  /*02f0*/  LOP3.LUT R0, R0, 0x3, RZ, 0xc0, !PT ;  /* 0x0000000300007812 */ /* 0x000fca00078ec0ff */
[----:B------:R-:W-:-:S07]  /*0300*/  IMAD.MOV R24, RZ, RZ, -R0 ;  /* 0x000000ffff187224 */ /* 0x000fce00078e0a00 */
.L_x_67:
[----:B0-----:R-:W0:Y:S01]  /*0310*/  I2F.F64 R2, R6 ;  /* 0x0000000600027312 */ /* 0x001e220000201c00 */
[----:B------:R-:W-:Y:S01]  /*0320*/  MOV R12, 0x1 ;  /* 0x00000001000c7802 */ /* 0x000fe20000000f00 */
[----:B------:R-:W-:Y:S01]  /*0330*/  VIADD R24, R24, 0x1 ;  /* 0x0000000118187836 */ /* 0x000fe20000000000 */
[----:B------:R-:W-:Y:S04]  /*0340*/  BSSY.RECONVERGENT B1, `(.L_x_65) ;  /* 0x0000018000017945 */ /* 0x000fe80003800200 */
[----:B------:R-:W-:Y:S01]  /*0350*/  ISETP.NE.AND P1, PT, R24, RZ, PT ;  /* 0x000000ff1800720c */ /* 0x000fe20003f25270 */
[----:B0-----:R-:W-:-:S08]  /*0360*/  DADD R2, R2, 0.5 ;  /* 0x3fe0000002027429 */ /* 0x001fd00000000000 */
[----:B------:R-:W-:-:S10]  /*0370*/  DMUL R2, R10, R2 ;  /* 0x000000020a027228 */ /* 0x000fd40000000000 */
[----:B------:R-:W0:Y:S02]  /*0380*/  F2F.F32.F64 R2, R2 ;  /* 0x0000000200027310 */ /* 0x000e240000301000 */
[----:B0-----:R-:W-:-:S06]  /*0390*/  FMUL R0, R2, R2 ;  /* 0x0000000202007220 */ /* 0x001fcc0000400000 */
[----:B------:R-:W0:Y:S02]  /*03a0*/  F2F.F64.F32 R14, R0 ;  /* 0x00000000000e7310 */ /* 0x000e240000201800 */
[----:B0-----:R-:W-:-:S06]  /*03b0*/  DADD R14, R14, 1 ;  /* 0x3ff000000e0e7429 */ /* 0x001fcc0000000000 */
        /* <DEDUP_REMOVED lines=11> */
[----:B-1----:R-:W-:Y:S05]  /*0470*/  @P0 BRA `(.L_x_66) ;  /* 0x0000000000100947 */ /* 0x002fea0003800000 */
[----:B------:R-:W-:-:S07]  /*0480*/  MOV R4, 0x4a0 ;  /* 0x000004a000047802 */ /* 0x000fce0000000f00 */
[----:B-----5:R-:W-:Y:S05]  /*0490*/  CALL.REL.NOINC `($__internal_3_$__cuda_sm20_div_rn_f64_full) ;  /* 0x0000000800187944 */ /* 0x020fea0003c00000 */
[----:B------:R-:W-:Y:S02]  /*04a0*/  IMAD.MOV.U32 R2, RZ, RZ, R12 ;  /* 0x000000ffff027224 */ /* 0x000fe400078e000c */
[----:B------:R-:W-:-:S07]  /*04b0*/  IMAD.MOV.U32 R3, RZ, RZ, R13 ;  /* 0x000000ffff037224 */ /* 0x000fce00078e000d */
.L_x_66:
[----:B------:R-:W-:Y:S05]  /*04c0*/  BSYNC.RECONVERGENT B1 ;  /* 0x0000000000017941 */ /* 0x000fea0003800200 */
.L_x_65:
[----:B-----5:R-:W0:Y:S01]  /*04d0*/  F2F.F64.F32 R4, R5 ;  /* 0x0000000500047310 */ /* 0x020e220000201800 */
[----:B------:R-:W-:Y:S01]  /*04e0*/  VIADD R6, R6, UR5 ;  /* 0x0000000506067c36 */ /* 0x000fe20008000000 */
[----:B0-----:R-:W-:-:S06]  /*04f0*/  DADD R2, R4, R2 ;  /* 0x0000000004027229 */ /* 0x001fcc0000000002 */
[----:B------:R0:W1:Y:S01]  /*0500*/  F2F.F32.F64 R5, R2 ;  /* 0x0000000200057310 */ /* 0x0000620000301000 */
[----:B------:R-:W-:Y:S05]  /*0510*/  @P1 BRA `(.L_x_67) ;  /* 0xfffffffc007c1947 */ /* 0x000fea000383ffff */
.L_x_64:
[----:B------:R-:W-:Y:S05]  /*0520*/  BSYNC.RECONVERGENT B0 ;  /* 0x0000000000007941 */ /* 0x000fea0003800200 */
.L_x_63:
[----:B------:R-:W-:Y:S01]  /*0530*/  ISETP.GE.U32.AND P0, PT, R7, 0x3, PT ;  /* 0x000000030700780c */ /* 0x000fe20003f06070 */
[----:B------:R-:W2:Y:S01]  /*0540*/  LDCU UR9, c[0x0][0x388] ;  /* 0x00007100ff0977ac */ /* 0x000ea20008000800 */
[----:B------:R-:W-:Y:S11]  /*0550*/  BSSY.RECONVERGENT B0, `(.L_x_68) ;  /* 0x0000078000007945 */ /* 0x000ff60003800200 */
[----:B------:R-:W-:Y:S05]  /*0560*/  @!P0 BRA `(.L_x_69) ;  /* 0x0000000400d88947 */ /* 0x000fea0003800000 */
.L_x_78:
[----:B0--3--:R-:W0:Y:S01]  /*0570*/  I2F.F64 R2, R6 ;  /* 0x0000000600027312 */ /* 0x009e220000201c00 */
[----:B------:R-:W-:Y:S01]  /*0580*/  IMAD.MOV.U32 R12, RZ, RZ, 0x1 ;  /* 0x00000001ff0c7424 */ /* 0x000fe200078e00ff */
[----:B------:R-:W-:Y:S01]  /*0590*/  BSSY.RECONVERGENT B1, `(.L_x_70) ;  /* 0x0000017000017945 */ /* 0x000fe20003800200 */
        /* <DEDUP_REMOVED lines=17> */
[----:B----4-:R-:W-:Y:S05]  /*06b0*/  @P0 BRA `(.L_x_71) ;  /* 0x0000000000100947 */ /* 0x010fea0003800000 */
[----:B------:R-:W-:-:S07]  /*06c0*/  MOV R4, 0x6e0 ;  /* 0x000006e000047802 */ /* 0x000fce0000000f00 */
[----:B-12--5:R-:W-:Y:S05]  /*06d0*/  CALL.REL.NOINC `($__internal_3_$__cuda_sm20_div_rn_f64_full) ;  /* 0x0000000400887944 */ /* 0x026fea0003c00000 */
[----:B------:R-:W-:Y:S02]  /*06e0*/  IMAD.MOV.U32 R2, RZ, RZ, R12 ;  /* 0x000000ffff027224 */ /* 0x000fe400078e000c */
[----:B------:R-:W-:-:S07]  /*06f0*/  IMAD.MOV.U32 R3, RZ, RZ, R13 ;  /* 0x000000ffff037224 */ /* 0x000fce00078e000d */
.L_x_71:
[----:B--2---:R-:W-:Y:S05]  /*0700*/  BSYNC.RECONVERGENT B1 ;  /* 0x0000000000017941 */ /* 0x004fea0003800200 */
.L_x_70:
[----:B------:R-:W-:Y:S01]  /*0710*/  VIADD R6, R6, UR5 ;  /* 0x0000000506067c36 */ /* 0x000fe20008000000 */
[----:B------:R-:W-:Y:S01]  /*0720*/  MOV R16, 0x1 ;  /* 0x0000000100107802 */ /* 0x000fe20000000f00 */
[----:B-1---5:R-:W0:Y:S01]  /*0730*/  F2F.F64.F32 R4, R5 ;  /* 0x0000000500047310 */ /* 0x022e220000201800 */
[----:B------:R-:W-:Y:S07]  /*0740*/  BSSY.RECONVERGENT B1, `(.L_x_72) ;  /* 0x0000018000017945 */ /* 0x000fee0003800200 */
[----:B------:R-:W1:Y:S01]  /*0750*/  I2F.F64 R12, R6 ;  /* 0x00000006000c7312 */ /* 0x000e620000201c00 */
[----:B0-----:R-:W-:-:S07]  /*0760*/  DADD R2, R4, R2 ;  /* 0x0000000004027229 */ /* 0x001fce0000000002 */
[----:B------:R-:W-:Y:S01]  /*0770*/  F2F.F32.F64 R7, R2 ;  /* 0x0000000200077310 */ /* 0x000fe20000301000 */
[----:B-1----:R-:W-:-:S08]  /*0780*/  DADD R12, R12, 0.5 ;  /* 0x3fe000000c0c7429 */ /* 0x002fd00000000000 */
        /* <DEDUP_REMOVED lines=18> */
[----:B------:R-:W-:Y:S05]  /*08b0*/  CALL.REL.NOINC `($__internal_3_$__cuda_sm20_div_rn_f64_full) ;  /* 0x0000000400107944 */ /* 0x000fea0003c00000 */
.L_x_73:
[----:B------:R-:W-:Y:S05]  /*08c0*/  BSYNC.RECONVERGENT B1 ;  /* 0x0000000000017941 */ /* 0x000fea0003800200 */
.L_x_72:
[----:B------:R-:W-:Y:S01]  /*08d0*/  VIADD R6, R6, UR5 ;  /* 0x0000000506067c36 */ /* 0x000fe20008000000 */
[----:B------:R-:W-:Y:S01]  /*08e0*/  BSSY.RECONVERGENT B1, `(.L_x_74) ;  /* 0x000001c000017945 */ /* 0x000fe20003800200 */
[----:B------:R-:W-:Y:S02]  /*08f0*/  IMAD.MOV.U32 R4, RZ, RZ, 0x1 ;  /* 0x00000001ff047424 */ /* 0x000fe400078e00ff */
[----:B------:R-:W0:Y:S02]  /*0900*/  I2F.F64 R2, R6 ;  /* 0x0000000600027312 */ /* 0x000e240000201c00 */
        /* <DEDUP_REMOVED lines=11> */
[----:B------:R-:W-:Y:S02]  /*09c0*/  DFMA R16, R16, R4, R16 ;  /* 0x000000041010722b */ /* 0x000fe40000000010 */
[----:B------:R-:W0:Y:S06]  /*09d0*/  F2F.F64.F32 R4, R7 ;  /* 0x0000000700047310 */ /* 0x000e2c0000201800 */
[----:B------:R-:W-:-:S08]  /*09e0*/  DMUL R2, R16, 4 ;  /* 0x4010000010027828 */ /* 0x000fd00000000000 */
[----:B------:R-:W-:Y:S02]  /*09f0*/  DFMA R18, -R14, R2, 4 ;  /* 0x401000000e12742b */ /* 0x000fe40000000102 */
[----:B0-----:R-:W-:-:S06]  /*0a00*/  DADD R4, R4, R12 ;  /* 0x0000000004047229 */ /* 0x001fcc000000000c */
[----:B------:R-:W-:-:S04]  /*0a10*/  DFMA R2, R16, R18, R2 ;  /* 0x000000121002722b */ /* 0x000fc80000000002 */
[----:B------:R0:W1:Y:S06]  /*0a20*/  F2F.F32.F64 R5, R4 ;  /* 0x0000000400057310 */ /* 0x00006c0000301000 */
[----:B------:R-:W-:-:S05]  /*0a30*/  FFMA R0, RZ, R15, R3 ;  /* 0x0000000fff007223 */ /* 0x000fca0000000003 */
[----:B------:R-:W-:-:S13]  /*0a40*/  FSETP.GT.AND P0, PT, |R0|, 1.469367938527859385e-39, PT ;  /* 0x001000000000780b */ /* 0x000fda0003f04200 */
[----:B01----:R-:W-:Y:S05]  /*0a50*/  @P0 BRA `(.L_x_75) ;  /* 0x0000000000100947 */ /* 0x003fea0003800000 */
[----:B------:R-:W-:-:S07]  /*0a60*/  MOV R4, 0xa80 ;  /* 0x00000a8000047802 */ /* 0x000fce0000000f00 */
[----:B------:R-:W-:Y:S05]  /*0a70*/  CALL.REL.NOINC `($__internal_3_$__cuda_sm20_div_rn_f64_full) ;  /* 0x0000000000a07944 */ /* 0x000fea0003c00000 */
[----:B------:R-:W-:Y:S02]  /*0a80*/  IMAD.MOV.U32 R2, RZ, RZ, R12 ;  /* 0x000000ffff027224 */ /* 0x000fe400078e000c */
[----:B------:R-:W-:-:S07]  /*0a90*/  IMAD.MOV.U32 R3, RZ, RZ, R13 ;  /* 0x000000ffff037224 */ /* 0x000fce00078e000d */
.L_x_75:
[----:B------:R-:W-:Y:S05]  /*0aa0*/  BSYNC.RECONVERGENT B1 ;  /* 0x0000000000017941 */ /* 0x000fea0003800200 */
.L_x_74:
[----:B------:R-:W-:Y:S01]  /*0ab0*/  VIADD R6, R6, UR5 ;  /* 0x0000000506067c36 */ /* 0x000fe20008000000 */
[----:B------:R-:W0:Y:S01]  /*0ac0*/  F2F.F64.F32 R4, R5 ;  /* 0x0000000500047310 */ /* 0x000e220000201800 */
[----:B------:R-:W-:Y:S01]  /*0ad0*/  IMAD.MOV.U32 R16, RZ, RZ, 0x1 ;  /* 0x00000001ff107424 */ /* 0x000fe200078e00ff */
[----:B------:R-:W-:Y:S06]  /*0ae0*/  BSSY.RECONVERGENT B1, `(.L_x_76) ;  /* 0x0000018000017945 */ /* 0x000fec0003800200 */
        /* <DEDUP_REMOVED lines=23> */
.L_x_77:
[----:B------:R-:W-:Y:S05]  /*0c60*/  BSYNC.RECONVERGENT B1 ;  /* 0x0000000000017941 */ /* 0x000fea0003800200 */
.L_x_76:
[----:B------:R-:W0:Y:S01]  /*0c70*/  F2F.F64.F32 R2, R7 ;  /* 0x0000000700027310 */ /* 0x000e220000201800 */
[----:B------:R-:W-:-:S05]  /*0c80*/  VIADD R6, R6, UR5 ;  /* 0x0000000506067c36 */ /* 0x000fca0008000000 */
[----:B------:R-:W-:Y:S01]  /*0c90*/  ISETP.GE.AND P0, PT, R6, UR9, PT ;  /* 0x0000000906007c0c */ /* 0x000fe2000bf06270 */
[----:B0-----:R-:W-:-:S06]  /*0ca0*/  DADD R2, R2, R12 ;  /* 0x0000000002027229 */ /* 0x001fcc000000000c */
[----:B------:R3:W4:Y:S06]  /*0cb0*/  F2F.F32.F64 R5, R2 ;  /* 0x0000000200057310 */ /* 0x00072c0000301000 */
[----:B------:R-:W-:Y:S05]  /*0cc0*/  @!P0 BRA `(.L_x_78) ;  /* 0xfffffff800288947 */ /* 0x000fea000383ffff */
.L_x_69:
[----:B--2---:R-:W-:Y:S05]  /*0cd0*/  BSYNC.RECONVERGENT B0 ;  /* 0x0000000000007941 */ /* 0x004fea0003800200 */
.L_x_68:
[----:B-1--45:R-:W-:Y:S01]  /*0ce0*/  STG.E desc[UR6][R8.64], R5 ;  /* 0x0000000508007986 */ /* 0x032fe2000c101906 */
[----:B------:R-:W-:Y:S05]  /*0cf0*/  EXIT ;  /* 0x000000000000794d */ /* 0x000fea0003800000 */
        .weak           $__internal_3_$__cuda_sm20_div_rn_f64_full
        .type           $__internal_3_$__cuda_sm20_div_rn_f64_full,@function
        .size           $__internal_3_$__cuda_sm20_div_rn_f64_full,(.L_x_89 - $__internal_3_$__cuda_sm20_div_rn_f64_full)
$__internal_3_$__cuda_sm20_div_rn_f64_full:
[C---:B------:R-:W-:Y:S01]  /*0d00*/  FSETP.GEU.AND P0, PT, |R15|.reuse, 1.469367938527859385e-39, PT ;  /* 0x001000000f00780b */ /* 0x040fe20003f0e200 */
[----:B------:R-:W-:Y:S01]  /*0d10*/  IMAD.U32 R17, RZ, RZ, UR8 ;  /* 0x00000008ff117e24 */ /* 0x000fe2000f8e00ff */
[C---:B------:R-:W-:Y:S01]  /*0d20*/  LOP3.LUT R12, R15.reuse, 0x800fffff, RZ, 0xc0, !PT ;  /* 0x800fffff0f0c7812 */ /* 0x040fe200078ec0ff */
[----:B------:R-:W-:Y:S01]  /*0d30*/  IMAD.U32 R16, RZ, RZ, UR4 ;  /* 0x00000004ff107e24 */ /* 0x000fe2000f8e00ff */
[----:B------:R-:W-:Y:S02]  /*0d40*/  MOV R2, 0x1 ;  /* 0x0000000100027802 */ /* 0x000fe40000000f00 */
[----:B------:R-:W-:Y:S01]  /*0d50*/  LOP3.LUT R13, R12, 0x3ff00000, RZ, 0xfc, !PT ;  /* 0x3ff000000c0d7812 */ /* 0x000fe200078efcff */
[----:B------:R-:W-:Y:S01]  /*0d60*/  IMAD.MOV.U32 R12, RZ, RZ, R14 ;  /* 0x000000ffff0c7224 */ /* 0x000fe200078e000e */
[----:B------:R-:W-:Y:S01]  /*0d70*/  LOP3.LUT R26, R15, 0x7ff00000, RZ, 0xc0, !PT ;  /* 0x7ff000000f1a7812 */ /* 0x000fe200078ec0ff */
[----:B------:R-:W-:-:S04]  /*0d80*/  IMAD.MOV.U32 R18, RZ, RZ, R16 ;  /* 0x000000ffff127224 */ /* 0x000fc800078e0010 */
[----:B------:R-:W-:-:S06]  /*0d90*/  @!P0 DMUL R12, R14, 8.98846567431157953865e+307 ;  /* 0x7fe000000e0c8828 */ /* 0x000fcc0000000000 */
[----:B------:R-:W0:Y:S02]  /*0da0*/  MUFU.RCP64H R3, R13 ;  /* 0x0000000d00037308 */ /* 0x000e240000001800 */
[----:B0-----:R-:W-:-:S08]  /*0db0*/  DFMA R20, R2, -R12, 1 ;  /* 0x3ff000000214742b */ /* 0x001fd0000000080c */
[----:B------:R-:W-:-:S08]  /*0dc0*/  DFMA R20, R20, R20, R20 ;  /* 0x000000141414722b */ /* 0x000fd00000000014 */
[----:B------:R-:W-:Y:S01]  /*0dd0*/  DFMA R20, R2, R20, R2 ;  /* 0x000000140214722b */ /* 0x000fe20000000002 */
[----:B------:R-:W-:Y:S01]  /*0de0*/  LOP3.LUT R3, R17, 0x7ff00000, RZ, 0xc0, !PT ;  /* 0x7ff0000011037812 */ /* 0x000fe200078ec0ff */
[----:B------:R-:W-:-:S03]  /*0df0*/  IMAD.MOV.U32 R2, RZ, RZ, 0x1ca00000 ;  /* 0x1ca00000ff027424 */ /* 0x000fc600078e00ff */
[----:B------:R-:W-:Y:S01]  /*0e00*/  ISETP.GE.U32.AND P2, PT, R3, R26, PT ;  /* 0x0000001a0300720c */ /* 0x000fe20003f46070 */
[----:B------:R-:W-:Y:S02]  /*0e10*/  IMAD.MOV.U32 R0, RZ, RZ, R3 ;  /* 0x000000ffff007224 */ /* 0x000fe400078e0003 */
[----:B------:R-:W-:Y:S01]  /*0e20*/  DFMA R28, R20, -R12, 1 ;  /* 0x3ff00000141c742b */ /* 0x000fe2000000080c */
[----:B------:R-:W-:Y:S02]  /*0e30*/  SEL R19, R2, 0x63400000, !P2 ;  /* 0x6340000002137807 */ /* 0x000fe40005000000 */
[----:B------:R-:W-:Y:S02]  /*0e40*/  FSETP.GEU.AND P2, PT, |R17|, 1.469367938527859385e-39, PT ;  /* 0x001000001100780b */ /* 0x000fe40003f4e200 */
[----:B------:R-:W-:-:S03]  /*0e50*/  LOP3.LUT R19, R19, 0x800fffff, R17, 0xf8, !PT ;  /* 0x800fffff13137812 */ /* 0x000fc600078ef811 */
[----:B------:R-:W-:-:S08]  /*0e60*/  DFMA R28, R20, R28, R20 ;  /* 0x0000001c141c722b */ /* 0x000fd00000000014 */
[----:B------:R-:W-:Y:S05]  /*0e70*/  @P2 BRA `(.L_x_79) ;  /* 0x0000000000202947 */ /* 0x000fea0003800000 */
[----:B------:R-:W-:Y:S01]  /*0e80*/  LOP3.LUT R0, R15, 0x7ff00000, RZ, 0xc0, !PT ;  /* 0x7ff000000f007812 */ /* 0x000fe200078ec0ff */
[----:B------:R-:W-:-:S03]  /*0e90*/  IMAD.MOV.U32 R20, RZ, RZ, RZ ;  /* 0x000000ffff147224 */ /* 0x000fc600078e00ff */
[----:B------:R-:W-:-:S04]  /*0ea0*/  ISETP.GE.U32.AND P2, PT, R3, R0, PT ;  /* 0x000000000300720c */ /* 0x000fc80003f46070 */
[----:B------:R-:W-:-:S04]  /*0eb0*/  SEL R21, R2, 0x63400000, !P2 ;  /* 0x6340000002157807 */ /* 0x000fc80005000000 */
[----:B------:R-:W-:-:S04]  /*0ec0*/  LOP3.LUT R21, R21, 0x80000000, R17, 0xf8, !PT ;  /* 0x8000000015157812 */ /* 0x000fc800078ef811 */
[----:B------:R-:W-:-:S06]  /*0ed0*/  LOP3.LUT R21, R21, 0x100000, RZ, 0xfc, !PT ;  /* 0x0010000015157812 */ /* 0x000fcc00078efcff */
[----:B------:R-:W-:-:S10]  /*0ee0*/  DFMA R18, R18, 2, -R20 ;  /* 0x400000001212782b */ /* 0x000fd40000000814 */
[----:B------:R-:W-:-:S07]  /*0ef0*/  LOP3.LUT R0, R19, 0x7ff00000, RZ, 0xc0, !PT ;  /* 0x7ff0000013007812 */ /* 0x000fce00078ec0ff */
.L_x_79:
[----:B------:R-:W-:Y:S01]  /*0f00*/  DMUL R20, R28, R18 ;  /* 0x000000121c147228 */ /* 0x000fe20000000000 */
[----:B------:R-:W-:Y:S01]  /*0f10*/  @!P0 LOP3.LUT R26, R13, 0x7ff00000, RZ, 0xc0, !PT ;  /* 0x7ff000000d1a8812 */ /* 0x000fe200078ec0ff */
[----:B------:R-:W-:Y:S06]  /*0f20*/  BSSY.RECONVERGENT B2, `(.L_x_80) ;  /* 0x0000038000027945 */ /* 0x000fec0003800200 */
[----:B------:R-:W-:-:S08]  /*0f30*/  DFMA R22, R20, -R12, R18 ;  /* 0x8000000c1416722b */ /* 0x000fd00000000012 */
[----:B------:R-:W-:Y:S01]  /*0f40*/  DFMA R22, R28, R22, R20 ;  /* 0x000000161c16722b */ /* 0x000fe20000000014 */
[----:B------:R-:W-:Y:S02]  /*0f50*/  VIADD R20, R0, 0xffffffff ;  /* 0xffffffff00147836 */ /* 0x000fe40000000000 */
[----:B------:R-:W-:-:S03]  /*0f60*/  VIADD R21, R26, 0xffffffff ;  /* 0xffffffff1a157836 */ /* 0x000fc60000000000 */
[----:B------:R-:W-:-:S04]  /*0f70*/  ISETP.GT.U32.AND P0, PT, R20, 0x7feffffe, PT ;  /* 0x7feffffe1400780c */ /* 0x000fc80003f04070 */
[----:B------:R-:W-:-:S13]  /*0f80*/  ISETP.GT.U32.OR P0, PT, R21, 0x7feffffe, P0 ;  /* 0x7feffffe1500780c */ /* 0x000fda0000704470 */
[----:B------:R-:W-:Y:S05]  /*0f90*/  @P0 BRA `(.L_x_81) ;  /* 0x00000000006c0947 */ /* 0x000fea0003800000 */
[----:B------:R-:W-:-:S04]  /*0fa0*/  LOP3.LUT R16, R15, 0x7ff00000, RZ, 0xc0, !PT ;  /* 0x7ff000000f107812 */ /* 0x000fc800078ec0ff */
[CC--:B------:R-:W-:Y:S02]  /*0fb0*/  VIADDMNMX R0, R3.reuse, -R16.reuse, 0xb9600000, !PT ;  /* 0xb960000003007446 */ /* 0x0c0fe40007800910 */
[----:B------:R-:W-:Y:S01]  /*0fc0*/  ISETP.GE.U32.AND P0, PT, R3, R16, PT ;  /* 0x000000100300720c */ /* 0x000fe20003f06070 */
[----:B------:R-:W-:Y:S01]  /*0fd0*/  IMAD.MOV.U32 R16, RZ, RZ, RZ ;  /* 0x000000ffff107224 */ /* 0x000fe200078e00ff */
[----:B------:R-:W-:Y:S02]  /*0fe0*/  VIMNMX R0, PT, PT, R0, 0x46a00000, PT ;  /* 0x46a0000000007848 */ /* 0x000fe40003fe0100 */
[----:B------:R-:W-:-:S04]  /*0ff0*/  SEL R3, R2, 0x63400000, !P0 ;  /* 0x6340000002037807 */ /* 0x000fc80004000000 */
[----:B------:R-:W-:-:S05]  /*1000*/  IADD3 R0, PT, PT, -R3, R0, RZ ;  /* 0x0000000003007210 */ /* 0x000fca0007ffe1ff */
[----:B------:R-:W-:-:S06]  /*1010*/  VIADD R17, R0, 0x7fe00000 ;  /* 0x7fe0000000117836 */ /* 0x000fcc0000000000 */
[----:B------:R-:W-:-:S10]  /*1020*/  DMUL R2, R22, R16 ;  /* 0x0000001016027228 */ /* 0x000fd40000000000 */
[----:B------:R-:W-:-:S13]  /*1030*/  FSETP.GTU.AND P0, PT, |R3|, 1.469367938527859385e-39, PT ;  /* 0x001000000300780b */ /* 0x000fda0003f0c200 */
[----:B------:R-:W-:Y:S05]  /*1040*/  @P0 BRA `(.L_x_82) ;  /* 0x0000000000940947 */ /* 0x000fea0003800000 */
[----:B------:R-:W-:Y:S01]  /*1050*/  DFMA R12, R22, -R12, R18 ;  /* 0x8000000c160c722b */ /* 0x000fe20000000012 */
[----:B------:R-:W-:-:S09]  /*1060*/  IMAD.MOV.U32 R16, RZ, RZ, RZ ;  /* 0x000000ffff107224 */ /* 0x000fd200078e00ff */
[C---:B------:R-:W-:Y:S02]  /*1070*/  FSETP.NEU.AND P0, PT, R13.reuse, RZ, PT ;  /* 0x000000ff0d00720b */ /* 0x040fe40003f0d000 */
[----:B------:R-:W-:-:S04]  /*1080*/  LOP3.LUT R15, R13, 0x80000000, R15, 0x48, !PT ;  /* 0x800000000d0f7812 */ /* 0x000fc800078e480f */
[----:B------:R-:W-:-:S07]  /*1090*/  LOP3.LUT R17, R15, R17, RZ, 0xfc, !PT ;  /* 0x000000110f117212 */ /* 0x000fce00078efcff */
[----:B------:R-:W-:Y:S05]  /*10a0*/  @!P0 BRA `(.L_x_82) ;  /* 0x00000000007c8947 */ /* 0x000fea0003800000 */
[----:B------:R-:W-:Y:S01]  /*10b0*/  IMAD.MOV R13, RZ, RZ, -R0 ;  /* 0x000000ffff0d7224 */ /* 0x000fe200078e0a00 */
[----:B------:R-:W-:Y:S01]  /*10c0*/  DMUL.RP R16, R22, R16 ;  /* 0x0000001016107228 */ /* 0x000fe20000008000 */
[----:B------:R-:W-:-:S06]  /*10d0*/  IMAD.MOV.U32 R12, RZ, RZ, RZ ;  /* 0x000000ffff0c7224 */ /* 0x000fcc00078e00ff */
[----:B------:R-:W-:-:S03]  /*10e0*/  DFMA R12, R2, -R12, R22 ;  /* 0x8000000c020c722b */ /* 0x000fc60000000016 */
[----:B------:R-:W-:-:S03]  /*10f0*/  LOP3.LUT R15, R17, R15, RZ, 0x3c, !PT ;  /* 0x0000000f110f7212 */ /* 0x000fc600078e3cff */
[----:B------:R-:W-:-:S04]  /*1100*/  IADD3 R12, PT, PT, -R0, -0x43300000, RZ ;  /* 0xbcd00000000c7810 */ /* 0x000fc80007ffe1ff */
[----:B------:R-:W-:-:S04]  /*1110*/  FSETP.NEU.AND P0, PT, |R13|, R12, PT ;  /* 0x0000000c0d00720b */ /* 0x000fc80003f0d200 */
[----:B------:R-:W-:Y:S02]  /*1120*/  FSEL R2, R16, R2, !P0 ;  /* 0x0000000210027208 */ /* 0x000fe40004000000 */
[----:B------:R-:W-:Y:S01]  /*1130*/  FSEL R3, R15, R3, !P0 ;  /* 0x000000030f037208 */ /* 0x000fe20004000000 */
[----:B------:R-:W-:Y:S06]  /*1140*/  BRA `(.L_x_82) ;  /* 0x0000000000547947 */ /* 0x000fec0003800000 */
.L_x_81:
        /* <DEDUP_REMOVED lines=12> */
[----:B------:R-:W-:Y:S01]  /*1210*/  @!P0 IMAD.MOV.U32 R2, RZ, RZ, RZ ;  /* 0x000000ffff028224 */ /* 0x000fe200078e00ff */
[----:B------:R-:W-:-:S03]  /*1220*/  @P0 MOV R2, RZ ;  /* 0x000000ff00020202 */ /* 0x000fc60000000f00 */
[----:B------:R-:W-:Y:S01]  /*1230*/  @P0 IMAD.MOV.U32 R3, RZ, RZ, R0 ;  /* 0x000000ffff030224 */ /* 0x000fe200078e0000 */
[----:B------:R-:W-:Y:S06]  /*1240*/  BRA `(.L_x_82) ;  /* 0x0000000000147947 */ /* 0x000fec0003800000 */
.L_x_84:
[----:B------:R-:W-:Y:S01]  /*1250*/  LOP3.LUT R3, R15, 0x80000, RZ, 0xfc, !PT ;  /* 0x000800000f037812 */ /* 0x000fe200078efcff */
[----:B------:R-:W-:Y:S01]  /*1260*/  IMAD.MOV.U32 R2, RZ, RZ, R14 ;  /* 0x000000ffff027224 */ /* 0x000fe200078e000e */
[----:B------:R-:W-:Y:S06]  /*1270*/  BRA `(.L_x_82) ;  /* 0x0000000000087947 */ /* 0x000fec0003800000 */
.L_x_83:
[----:B------:R-:W-:Y:S01]  /*1280*/  LOP3.LUT R3, R17, 0x80000, RZ, 0xfc, !PT ;  /* 0x0008000011037812 */ /* 0x000fe200078efcff */
[----:B------:R-:W-:-:S07]  /*1290*/  IMAD.MOV.U32 R2, RZ, RZ, R16 ;  /* 0x000000ffff027224 */ /* 0x000fce00078e0010 */
.L_x_82:
[----:B------:R-:W-:Y:S05]  /*12a0*/  BSYNC.RECONVERGENT B2 ;  /* 0x0000000000027941 */ /* 0x000fea0003800200 */
.L_x_80:
[----:B------:R-:W-:Y:S02]  /*12b0*/  IMAD.MOV.U32 R12, RZ, RZ, R2 ;  /* 0x000000ffff0c7224 */ /* 0x000fe400078e0002 */
[----:B------:R-:W-:Y:S02]  /*12c0*/  IMAD.MOV.U32 R13, RZ, RZ, R3 ;  /* 0x000000ffff0d7224 */ /* 0x000fe400078e0003 */
[----:B------:R-:W-:Y:S02]  /*12d0*/  IMAD.MOV.U32 R2, RZ, RZ, R4 ;  /* 0x000000ffff027224 */ /* 0x000fe400078e0004 */
[----:B------:R-:W-:-:S04]  /*12e0*/  IMAD.MOV.U32 R3, RZ, RZ, 0x0 ;  /* 0x00000000ff037424 */ /* 0x000fc800078e00ff */
[----:B------:R-:W-:Y:S05]  /*12f0*/  RET.REL.NODEC R2 `(_Z6cal_piPfifii) ;  /* 0xffffffec02407950 */ /* 0x000fea0003c3ffff */
.L_x_85:
        /* <DEDUP_REMOVED lines=16> */
.L_x_89:


//--------------------- .nv.global.init           --------------------------
	.section	.nv.global.init,"aw",@progbits
	.align	4
.nv.global.init:
	.type		mrg32k3aM1SubSeq,@object
	.size		mrg32k3aM1SubSeq,(mrg32k3aM2SubSeq - mrg32k3aM1SubSeq)
mrg32k3aM1SubSeq:
        /*0000*/ 	.byte	0x0b, 0xcc, 0xee, 0x04, 0x73, 0x29, 0x8b, 0x6f, 0xf6, 0x53, 0x03, 0xf6, 0x23, 0xf6, 0xea, 0xda
        /* <DEDUP_REMOVED lines=125> */
	.type		mrg32k3aM2SubSeq,@object
	.size		mrg32k3aM2SubSeq,(mrg32k3aM1 - mrg32k3aM2SubSeq)
mrg32k3aM2SubSeq:
        /* <DEDUP_REMOVED lines=126> */
	.type		mrg32k3aM1,@object
	.size		mrg32k3aM1,(mrg32k3aM1Seq - mrg32k3aM1)
mrg32k3aM1:
        /* <DEDUP_REMOVED lines=144> */
	.type		mrg32k3aM1Seq,@object
	.size		mrg32k3aM1Seq,(mrg32k3aM2 - mrg32k3aM1Seq)
mrg32k3aM1Seq:
        /* <DEDUP_REMOVED lines=144> */
	.type		mrg32k3aM2,@object
	.size		mrg32k3aM2,(mrg32k3aM2Seq - mrg32k3aM2)
mrg32k3aM2:
        /* <DEDUP_REMOVED lines=144> */
	.type		mrg32k3aM2Seq,@object
	.size		mrg32k3aM2Seq,(precalc_xorwow_matrix - mrg32k3aM2Seq)
mrg32k3aM2Seq:
        /* <DEDUP_REMOVED lines=144> */
	.type		precalc_xorwow_matrix,@object
	.size		precalc_xorwow_matrix,(precalc_xorwow_offset_matrix - precalc_xorwow_matrix)
precalc_xorwow_matrix:
        /* <DEDUP_REMOVED lines=6400> */
	.type		precalc_xorwow_offset_matrix,@object
	.size		precalc_xorwow_offset_matrix,(.L_1 - precalc_xorwow_offset_matrix)
precalc_xorwow_offset_matrix:
        /* <DEDUP_REMOVED lines=6400> */
.L_1:


//--------------------- .nv.shared.reserved.0     --------------------------
	.section	.nv.shared.reserved.0,"aw",@nobits
	.weak		__nv_reservedSMEM_offset_0_alias
	.size		__nv_reservedSMEM_offset_0_alias, 0, 64
	.other		__nv_reservedSMEM_offset_0_alias,@"STO_CUDA_RESERVED_SHARED STV_DEFAULT"
__nv_reservedSMEM_offset_0_alias:
	.zero		0
	.zero		64


//--------------------- .nv.constant0._Z17gpu_monte_carlo_dPdP17curandStateXORWOW --------------------------
	.section	.nv.constant0._Z17gpu_monte_carlo_dPdP17curandStateXORWOW,"a",@progbits
	.sectionflags	@""
	.align	4
.nv.constant0._Z17gpu_monte_carlo_dPdP17curandStateXORWOW:
	.zero		912


//--------------------- .nv.constant0._Z15gpu_monte_carloPfP17curandStateXORWOW --------------------------
	.section	.nv.constant0._Z15gpu_monte_carloPfP17curandStateXORWOW,"a",@progbits
	.sectionflags	@""
	.align	4
.nv.constant0._Z15gpu_monte_carloPfP17curandStateXORWOW:
	.zero		912


//--------------------- .nv.constant0._Z8cal_pi_dPdidii --------------------------
	.section	.nv.constant0._Z8cal_pi_dPdidii,"a",@progbits
	.sectionflags	@""
	.align	4
.nv.constant0._Z8cal_pi_dPdidii:
	.zero		928


//--------------------- .nv.constant0._Z6cal_piPfifii --------------------------
	.section	.nv.constant0._Z6cal_piPfifii,"a",@progbits
	.sectionflags	@""
	.align	4
.nv.constant0._Z6cal_piPfifii:
	.zero		920


//--------------------- SYMBOLS --------------------------

	.type		.nv.reservedSmem.offset0,@object
	.size		.nv.reservedSmem.offset0,0x4
